//
// Generated by NVIDIA NVVM Compiler
//
// Compiler Build ID: CL-36424714
// Cuda compilation tools, release 13.0, V13.0.88
// Based on NVVM 20.0.0
//

.version 9.0
.target sm_100
.address_size 64

	// .globl	_Z18bitwise_or__kernelIhEvPKT_S2_PS0_j
.global .align 1 .b8 _ZN34_INTERNAL_95a1e158_4_k_cu_d5b3ed3a4cuda3std3__45__cpo5beginE[1];
.global .align 1 .b8 _ZN34_INTERNAL_95a1e158_4_k_cu_d5b3ed3a4cuda3std3__45__cpo3endE[1];
.global .align 1 .b8 _ZN34_INTERNAL_95a1e158_4_k_cu_d5b3ed3a4cuda3std3__45__cpo6cbeginE[1];
.global .align 1 .b8 _ZN34_INTERNAL_95a1e158_4_k_cu_d5b3ed3a4cuda3std3__45__cpo4cendE[1];
.global .align 1 .b8 _ZN34_INTERNAL_95a1e158_4_k_cu_d5b3ed3a4cuda3std3__45__cpo6rbeginE[1];
.global .align 1 .b8 _ZN34_INTERNAL_95a1e158_4_k_cu_d5b3ed3a4cuda3std3__45__cpo4rendE[1];
.global .align 1 .b8 _ZN34_INTERNAL_95a1e158_4_k_cu_d5b3ed3a4cuda3std3__45__cpo7crbeginE[1];
.global .align 1 .b8 _ZN34_INTERNAL_95a1e158_4_k_cu_d5b3ed3a4cuda3std3__45__cpo5crendE[1];
.global .align 1 .b8 _ZN34_INTERNAL_95a1e158_4_k_cu_d5b3ed3a4cuda3std3__436_GLOBAL__N__95a1e158_4_k_cu_d5b3ed3a6ignoreE[1];
.global .align 1 .b8 _ZN34_INTERNAL_95a1e158_4_k_cu_d5b3ed3a4cuda3std3__419piecewise_constructE[1];
.global .align 1 .b8 _ZN34_INTERNAL_95a1e158_4_k_cu_d5b3ed3a4cuda3std3__48in_placeE[1];
.global .align 1 .b8 _ZN34_INTERNAL_95a1e158_4_k_cu_d5b3ed3a4cuda3std3__420unreachable_sentinelE[1];
.global .align 1 .b8 _ZN34_INTERNAL_95a1e158_4_k_cu_d5b3ed3a4cuda3std3__47nulloptE[1];
.global .align 1 .b8 _ZN34_INTERNAL_95a1e158_4_k_cu_d5b3ed3a4cuda3std3__48unexpectE[1];
.global .align 1 .b8 _ZN34_INTERNAL_95a1e158_4_k_cu_d5b3ed3a4cuda3std6ranges3__45__cpo4swapE[1];
.global .align 1 .b8 _ZN34_INTERNAL_95a1e158_4_k_cu_d5b3ed3a4cuda3std6ranges3__45__cpo9iter_moveE[1];
.global .align 1 .b8 _ZN34_INTERNAL_95a1e158_4_k_cu_d5b3ed3a4cuda3std6ranges3__45__cpo5beginE[1];
.global .align 1 .b8 _ZN34_INTERNAL_95a1e158_4_k_cu_d5b3ed3a4cuda3std6ranges3__45__cpo3endE[1];
.global .align 1 .b8 _ZN34_INTERNAL_95a1e158_4_k_cu_d5b3ed3a4cuda3std6ranges3__45__cpo6cbeginE[1];
.global .align 1 .b8 _ZN34_INTERNAL_95a1e158_4_k_cu_d5b3ed3a4cuda3std6ranges3__45__cpo4cendE[1];
.global .align 1 .b8 _ZN34_INTERNAL_95a1e158_4_k_cu_d5b3ed3a4cuda3std6ranges3__45__cpo7advanceE[1];
.global .align 1 .b8 _ZN34_INTERNAL_95a1e158_4_k_cu_d5b3ed3a4cuda3std6ranges3__45__cpo9iter_swapE[1];
.global .align 1 .b8 _ZN34_INTERNAL_95a1e158_4_k_cu_d5b3ed3a4cuda3std6ranges3__45__cpo4nextE[1];
.global .align 1 .b8 _ZN34_INTERNAL_95a1e158_4_k_cu_d5b3ed3a4cuda3std6ranges3__45__cpo4prevE[1];
.global .align 1 .b8 _ZN34_INTERNAL_95a1e158_4_k_cu_d5b3ed3a4cuda3std6ranges3__45__cpo4dataE[1];
.global .align 1 .b8 _ZN34_INTERNAL_95a1e158_4_k_cu_d5b3ed3a4cuda3std6ranges3__45__cpo5cdataE[1];
.global .align 1 .b8 _ZN34_INTERNAL_95a1e158_4_k_cu_d5b3ed3a4cuda3std6ranges3__45__cpo4sizeE[1];
.global .align 1 .b8 _ZN34_INTERNAL_95a1e158_4_k_cu_d5b3ed3a4cuda3std6ranges3__45__cpo5ssizeE[1];
.global .align 1 .b8 _ZN34_INTERNAL_95a1e158_4_k_cu_d5b3ed3a4cuda3std6ranges3__45__cpo8distanceE[1];
.global .align 1 .b8 _ZN34_INTERNAL_95a1e158_4_k_cu_d5b3ed3a6thrust24THRUST_300001_SM_1000_NS6system6detail10sequential3seqE[1];
.global .align 1 .b8 _ZN34_INTERNAL_95a1e158_4_k_cu_d5b3ed3a6thrust24THRUST_300001_SM_1000_NS12placeholders2_1E[1];
.global .align 1 .b8 _ZN34_INTERNAL_95a1e158_4_k_cu_d5b3ed3a6thrust24THRUST_300001_SM_1000_NS12placeholders2_2E[1];
.global .align 1 .b8 _ZN34_INTERNAL_95a1e158_4_k_cu_d5b3ed3a6thrust24THRUST_300001_SM_1000_NS12placeholders2_3E[1];
.global .align 1 .b8 _ZN34_INTERNAL_95a1e158_4_k_cu_d5b3ed3a6thrust24THRUST_300001_SM_1000_NS12placeholders2_4E[1];
.global .align 1 .b8 _ZN34_INTERNAL_95a1e158_4_k_cu_d5b3ed3a6thrust24THRUST_300001_SM_1000_NS12placeholders2_5E[1];
.global .align 1 .b8 _ZN34_INTERNAL_95a1e158_4_k_cu_d5b3ed3a6thrust24THRUST_300001_SM_1000_NS12placeholders2_6E[1];
.global .align 1 .b8 _ZN34_INTERNAL_95a1e158_4_k_cu_d5b3ed3a6thrust24THRUST_300001_SM_1000_NS12placeholders2_7E[1];
.global .align 1 .b8 _ZN34_INTERNAL_95a1e158_4_k_cu_d5b3ed3a6thrust24THRUST_300001_SM_1000_NS12placeholders2_8E[1];
.global .align 1 .b8 _ZN34_INTERNAL_95a1e158_4_k_cu_d5b3ed3a6thrust24THRUST_300001_SM_1000_NS12placeholders2_9E[1];
.global .align 1 .b8 _ZN34_INTERNAL_95a1e158_4_k_cu_d5b3ed3a6thrust24THRUST_300001_SM_1000_NS12placeholders3_10E[1];

.visible .entry _Z18bitwise_or__kernelIhEvPKT_S2_PS0_j(
	.param .u64 .ptr .align 1 _Z18bitwise_or__kernelIhEvPKT_S2_PS0_j_param_0,
	.param .u64 .ptr .align 1 _Z18bitwise_or__kernelIhEvPKT_S2_PS0_j_param_1,
	.param .u64 .ptr .align 1 _Z18bitwise_or__kernelIhEvPKT_S2_PS0_j_param_2,
	.param .u32 _Z18bitwise_or__kernelIhEvPKT_S2_PS0_j_param_3
)
{
	.reg .pred 	%p<2>;
	.reg .b16 	%rs<4>;
	.reg .b32 	%r<6>;
	.reg .b64 	%rd<11>;

	ld.param.u64 	%rd1, [_Z18bitwise_or__kernelIhEvPKT_S2_PS0_j_param_0];
	ld.param.u64 	%rd2, [_Z18bitwise_or__kernelIhEvPKT_S2_PS0_j_param_1];
	ld.param.u64 	%rd3, [_Z18bitwise_or__kernelIhEvPKT_S2_PS0_j_param_2];
	ld.param.u32 	%r2, [_Z18bitwise_or__kernelIhEvPKT_S2_PS0_j_param_3];
	mov.u32 	%r3, %ctaid.x;
	mov.u32 	%r4, %ntid.x;
	mov.u32 	%r5, %tid.x;
	mad.lo.s32 	%r1, %r3, %r4, %r5;
	setp.ge.u32 	%p1, %r1, %r2;
	@%p1 bra 	$L__BB0_2;
	cvta.to.global.u64 	%rd4, %rd1;
	cvta.to.global.u64 	%rd5, %rd2;
	cvta.to.global.u64 	%rd6, %rd3;
	cvt.s64.s32 	%rd7, %r1;
	add.s64 	%rd8, %rd4, %rd7;
	ld.global.u8 	%rs1, [%rd8];
	add.s64 	%rd9, %rd5, %rd7;
	ld.global.u8 	%rs2, [%rd9];
	or.b16  	%rs3, %rs2, %rs1;
	add.s64 	%rd10, %rd6, %rd7;
	st.global.u8 	[%rd10], %rs3;
$L__BB0_2:
	ret;

}
	// .globl	_Z18bitwise_or__kernelIjEvPKT_S2_PS0_j
.visible .entry _Z18bitwise_or__kernelIjEvPKT_S2_PS0_j(
	.param .u64 .ptr .align 1 _Z18bitwise_or__kernelIjEvPKT_S2_PS0_j_param_0,
	.param .u64 .ptr .align 1 _Z18bitwise_or__kernelIjEvPKT_S2_PS0_j_param_1,
	.param .u64 .ptr .align 1 _Z18bitwise_or__kernelIjEvPKT_S2_PS0_j_param_2,
	.param .u32 _Z18bitwise_or__kernelIjEvPKT_S2_PS0_j_param_3
)
{
	.reg .pred 	%p<2>;
	.reg .b32 	%r<9>;
	.reg .b64 	%rd<11>;

	ld.param.u64 	%rd1, [_Z18bitwise_or__kernelIjEvPKT_S2_PS0_j_param_0];
	ld.param.u64 	%rd2, [_Z18bitwise_or__kernelIjEvPKT_S2_PS0_j_param_1];
	ld.param.u64 	%rd3, [_Z18bitwise_or__kernelIjEvPKT_S2_PS0_j_param_2];
	ld.param.u32 	%r2, [_Z18bitwise_or__kernelIjEvPKT_S2_PS0_j_param_3];
	mov.u32 	%r3, %ctaid.x;
	mov.u32 	%r4, %ntid.x;
	mov.u32 	%r5, %tid.x;
	mad.lo.s32 	%r1, %r3, %r4, %r5;
	setp.ge.u32 	%p1, %r1, %r2;
	@%p1 bra 	$L__BB1_2;
	cvta.to.global.u64 	%rd4, %rd1;
	cvta.to.global.u64 	%rd5, %rd2;
	cvta.to.global.u64 	%rd6, %rd3;
	mul.wide.s32 	%rd7, %r1, 4;
	add.s64 	%rd8, %rd4, %rd7;
	ld.global.u32 	%r6, [%rd8];
	add.s64 	%rd9, %rd5, %rd7;
	ld.global.u32 	%r7, [%rd9];
	or.b32  	%r8, %r7, %r6;
	add.s64 	%rd10, %rd6, %rd7;
	st.global.u32 	[%rd10], %r8;
$L__BB1_2:
	ret;

}
	// .globl	_Z18bitwise_or__kernelIlEvPKT_S2_PS0_j
.visible .entry _Z18bitwise_or__kernelIlEvPKT_S2_PS0_j(
	.param .u64 .ptr .align 1 _Z18bitwise_or__kernelIlEvPKT_S2_PS0_j_param_0,
	.param .u64 .ptr .align 1 _Z18bitwise_or__kernelIlEvPKT_S2_PS0_j_param_1,
	.param .u64 .ptr .align 1 _Z18bitwise_or__kernelIlEvPKT_S2_PS0_j_param_2,
	.param .u32 _Z18bitwise_or__kernelIlEvPKT_S2_PS0_j_param_3
)
{
	.reg .pred 	%p<2>;
	.reg .b32 	%r<6>;
	.reg .b64 	%rd<14>;

	ld.param.u64 	%rd1, [_Z18bitwise_or__kernelIlEvPKT_S2_PS0_j_param_0];
	ld.param.u64 	%rd2, [_Z18bitwise_or__kernelIlEvPKT_S2_PS0_j_param_1];
	ld.param.u64 	%rd3, [_Z18bitwise_or__kernelIlEvPKT_S2_PS0_j_param_2];
	ld.param.u32 	%r2, [_Z18bitwise_or__kernelIlEvPKT_S2_PS0_j_param_3];
	mov.u32 	%r3, %ctaid.x;
	mov.u32 	%r4, %ntid.x;
	mov.u32 	%r5, %tid.x;
	mad.lo.s32 	%r1, %r3, %r4, %r5;
	setp.ge.u32 	%p1, %r1, %r2;
	@%p1 bra 	$L__BB2_2;
	cvta.to.global.u64 	%rd4, %rd1;
	cvta.to.global.u64 	%rd5, %rd2;
	cvta.to.global.u64 	%rd6, %rd3;
	mul.wide.s32 	%rd7, %r1, 8;
	add.s64 	%rd8, %rd4, %rd7;
	ld.global.u64 	%rd9, [%rd8];
	add.s64 	%rd10, %rd5, %rd7;
	ld.global.u64 	%rd11, [%rd10];
	or.b64  	%rd12, %rd11, %rd9;
	add.s64 	%rd13, %rd6, %rd7;
	st.global.u64 	[%rd13], %rd12;
$L__BB2_2:
	ret;

}
	// .globl	_Z18bitwise_or__kernelIiEvPKT_S2_PS0_j
.visible .entry _Z18bitwise_or__kernelIiEvPKT_S2_PS0_j(
	.param .u64 .ptr .align 1 _Z18bitwise_or__kernelIiEvPKT_S2_PS0_j_param_0,
	.param .u64 .ptr .align 1 _Z18bitwise_or__kernelIiEvPKT_S2_PS0_j_param_1,
	.param .u64 .ptr .align 1 _Z18bitwise_or__kernelIiEvPKT_S2_PS0_j_param_2,
	.param .u32 _Z18bitwise_or__kernelIiEvPKT_S2_PS0_j_param_3
)
{
	.reg .pred 	%p<2>;
	.reg .b32 	%r<9>;
	.reg .b64 	%rd<11>;

	ld.param.u64 	%rd1, [_Z18bitwise_or__kernelIiEvPKT_S2_PS0_j_param_0];
	ld.param.u64 	%rd2, [_Z18bitwise_or__kernelIiEvPKT_S2_PS0_j_param_1];
	ld.param.u64 	%rd3, [_Z18bitwise_or__kernelIiEvPKT_S2_PS0_j_param_2];
	ld.param.u32 	%r2, [_Z18bitwise_or__kernelIiEvPKT_S2_PS0_j_param_3];
	mov.u32 	%r3, %ctaid.x;
	mov.u32 	%r4, %ntid.x;
	mov.u32 	%r5, %tid.x;
	mad.lo.s32 	%r1, %r3, %r4, %r5;
	setp.ge.u32 	%p1, %r1, %r2;
	@%p1 bra 	$L__BB3_2;
	cvta.to.global.u64 	%rd4, %rd1;
	cvta.to.global.u64 	%rd5, %rd2;
	cvta.to.global.u64 	%rd6, %rd3;
	mul.wide.s32 	%rd7, %r1, 4;
	add.s64 	%rd8, %rd4, %rd7;
	ld.global.u32 	%r6, [%rd8];
	add.s64 	%rd9, %rd5, %rd7;
	ld.global.u32 	%r7, [%rd9];
	or.b32  	%r8, %r7, %r6;
	add.s64 	%rd10, %rd6, %rd7;
	st.global.u32 	[%rd10], %r8;
$L__BB3_2:
	ret;

}
	// .globl	_Z16leftshift_kernelIhEvPKT_PS0_ji
.visible .entry _Z16leftshift_kernelIhEvPKT_PS0_ji(
	.param .u64 .ptr .align 1 _Z16leftshift_kernelIhEvPKT_PS0_ji_param_0,
	.param .u64 .ptr .align 1 _Z16leftshift_kernelIhEvPKT_PS0_ji_param_1,
	.param .u32 _Z16leftshift_kernelIhEvPKT_PS0_ji_param_2,
	.param .u32 _Z16leftshift_kernelIhEvPKT_PS0_ji_param_3
)
{
	.reg .pred 	%p<2>;
	.reg .b32 	%r<9>;
	.reg .b64 	%rd<8>;

	ld.param.u64 	%rd1, [_Z16leftshift_kernelIhEvPKT_PS0_ji_param_0];
	ld.param.u64 	%rd2, [_Z16leftshift_kernelIhEvPKT_PS0_ji_param_1];
	ld.param.u32 	%r3, [_Z16leftshift_kernelIhEvPKT_PS0_ji_param_2];
	ld.param.u32 	%r2, [_Z16leftshift_kernelIhEvPKT_PS0_ji_param_3];
	mov.u32 	%r4, %ctaid.x;
	mov.u32 	%r5, %ntid.x;
	mov.u32 	%r6, %tid.x;
	mad.lo.s32 	%r1, %r4, %r5, %r6;
	setp.ge.u32 	%p1, %r1, %r3;
	@%p1 bra 	$L__BB4_2;
	cvta.to.global.u64 	%rd3, %rd1;
	cvta.to.global.u64 	%rd4, %rd2;
	cvt.s64.s32 	%rd5, %r1;
	add.s64 	%rd6, %rd3, %rd5;
	ld.global.u8 	%r7, [%rd6];
	shl.b32 	%r8, %r7, %r2;
	add.s64 	%rd7, %rd4, %rd5;
	st.global.u8 	[%rd7], %r8;
$L__BB4_2:
	ret;

}
	// .globl	_Z16leftshift_kernelIiEvPKT_PS0_ji
.visible .entry _Z16leftshift_kernelIiEvPKT_PS0_ji(
	.param .u64 .ptr .align 1 _Z16leftshift_kernelIiEvPKT_PS0_ji_param_0,
	.param .u64 .ptr .align 1 _Z16leftshift_kernelIiEvPKT_PS0_ji_param_1,
	.param .u32 _Z16leftshift_kernelIiEvPKT_PS0_ji_param_2,
	.param .u32 _Z16leftshift_kernelIiEvPKT_PS0_ji_param_3
)
{
	.reg .pred 	%p<2>;
	.reg .b32 	%r<9>;
	.reg .b64 	%rd<8>;

	ld.param.u64 	%rd1, [_Z16leftshift_kernelIiEvPKT_PS0_ji_param_0];
	ld.param.u64 	%rd2, [_Z16leftshift_kernelIiEvPKT_PS0_ji_param_1];
	ld.param.u32 	%r3, [_Z16leftshift_kernelIiEvPKT_PS0_ji_param_2];
	ld.param.u32 	%r2, [_Z16leftshift_kernelIiEvPKT_PS0_ji_param_3];
	mov.u32 	%r4, %ctaid.x;
	mov.u32 	%r5, %ntid.x;
	mov.u32 	%r6, %tid.x;
	mad.lo.s32 	%r1, %r4, %r5, %r6;
	setp.ge.u32 	%p1, %r1, %r3;
	@%p1 bra 	$L__BB5_2;
	cvta.to.global.u64 	%rd3, %rd1;
	cvta.to.global.u64 	%rd4, %rd2;
	mul.wide.s32 	%rd5, %r1, 4;
	add.s64 	%rd6, %rd3, %rd5;
	ld.global.u32 	%r7, [%rd6];
	shl.b32 	%r8, %r7, %r2;
	add.s64 	%rd7, %rd4, %rd5;
	st.global.u32 	[%rd7], %r8;
$L__BB5_2:
	ret;

}
	// .globl	_Z16leftshift_kernelIjEvPKT_PS0_ji
.visible .entry _Z16leftshift_kernelIjEvPKT_PS0_ji(
	.param .u64 .ptr .align 1 _Z16leftshift_kernelIjEvPKT_PS0_ji_param_0,
	.param .u64 .ptr .align 1 _Z16leftshift_kernelIjEvPKT_PS0_ji_param_1,
	.param .u32 _Z16leftshift_kernelIjEvPKT_PS0_ji_param_2,
	.param .u32 _Z16leftshift_kernelIjEvPKT_PS0_ji_param_3
)
{
	.reg .pred 	%p<2>;
	.reg .b32 	%r<9>;
	.reg .b64 	%rd<8>;

	ld.param.u64 	%rd1, [_Z16leftshift_kernelIjEvPKT_PS0_ji_param_0];
	ld.param.u64 	%rd2, [_Z16leftshift_kernelIjEvPKT_PS0_ji_param_1];
	ld.param.u32 	%r3, [_Z16leftshift_kernelIjEvPKT_PS0_ji_param_2];
	ld.param.u32 	%r2, [_Z16leftshift_kernelIjEvPKT_PS0_ji_param_3];
	mov.u32 	%r4, %ctaid.x;
	mov.u32 	%r5, %ntid.x;
	mov.u32 	%r6, %tid.x;
	mad.lo.s32 	%r1, %r4, %r5, %r6;
	setp.ge.u32 	%p1, %r1, %r3;
	@%p1 bra 	$L__BB6_2;
	cvta.to.global.u64 	%rd3, %rd1;
	cvta.to.global.u64 	%rd4, %rd2;
	mul.wide.s32 	%rd5, %r1, 4;
	add.s64 	%rd6, %rd3, %rd5;
	ld.global.u32 	%r7, [%rd6];
	shl.b32 	%r8, %r7, %r2;
	add.s64 	%rd7, %rd4, %rd5;
	st.global.u32 	[%rd7], %r8;
$L__BB6_2:
	ret;

}
	// .globl	_Z16leftshift_kernelIlEvPKT_PS0_ji
.visible .entry _Z16leftshift_kernelIlEvPKT_PS0_ji(
	.param .u64 .ptr .align 1 _Z16leftshift_kernelIlEvPKT_PS0_ji_param_0,
	.param .u64 .ptr .align 1 _Z16leftshift_kernelIlEvPKT_PS0_ji_param_1,
	.param .u32 _Z16leftshift_kernelIlEvPKT_PS0_ji_param_2,
	.param .u32 _Z16leftshift_kernelIlEvPKT_PS0_ji_param_3
)
{
	.reg .pred 	%p<2>;
	.reg .b32 	%r<7>;
	.reg .b64 	%rd<10>;

	ld.param.u64 	%rd1, [_Z16leftshift_kernelIlEvPKT_PS0_ji_param_0];
	ld.param.u64 	%rd2, [_Z16leftshift_kernelIlEvPKT_PS0_ji_param_1];
	ld.param.u32 	%r3, [_Z16leftshift_kernelIlEvPKT_PS0_ji_param_2];
	ld.param.u32 	%r2, [_Z16leftshift_kernelIlEvPKT_PS0_ji_param_3];
	mov.u32 	%r4, %ctaid.x;
	mov.u32 	%r5, %ntid.x;
	mov.u32 	%r6, %tid.x;
	mad.lo.s32 	%r1, %r4, %r5, %r6;
	setp.ge.u32 	%p1, %r1, %r3;
	@%p1 bra 	$L__BB7_2;
	cvta.to.global.u64 	%rd3, %rd1;
	cvta.to.global.u64 	%rd4, %rd2;
	mul.wide.s32 	%rd5, %r1, 8;
	add.s64 	%rd6, %rd3, %rd5;
	ld.global.u64 	%rd7, [%rd6];
	shl.b64 	%rd8, %rd7, %r2;
	add.s64 	%rd9, %rd4, %rd5;
	st.global.u64 	[%rd9], %rd8;
$L__BB7_2:
	ret;

}
	// .globl	_ZN3cub18CUB_300001_SM_10006detail11EmptyKernelIvEEvv
.visible .entry _ZN3cub18CUB_300001_SM_10006detail11EmptyKernelIvEEvv()
{


	ret;

}


// ===== COMPILED SASS (sm_100) =====

	.target	sm_100

	.elftype	@"ET_EXEC"


//--------------------- .note.nv.tkinfo           --------------------------
	.section	.note.nv.tkinfo,"",@"SHT_NOTE"
	.sectionflags	@"SHF_NOTE_NV_TKINFO"
	.tkinfo
        /*0018*/ 	.word	0x00000002
        /*0030*/ 	.string	""
        /*0030*/ 	.string	"ptxas"
        /*0030*/ 	.string	"Cuda compilation tools, release 13.0, V13.0.88"
        /*0030*/ 	.string	"Build cuda_13.0.r13.0/compiler.36424714_0"
        /*0030*/ 	.string	"-arch sm_100 -m 64 "



//--------------------- .note.nv.cuinfo           --------------------------
	.section	.note.nv.cuinfo,"",@"SHT_NOTE"
	.sectionflags	@"SHF_NOTE_NV_CUINFO"
        /*0018*/ 	.short	0x0002
        /*001a*/ 	.short	0x0064
        /*001c*/ 	.short	0x0082
	.zero		2


//--------------------- .nv.info                  --------------------------
	.section	.nv.info,"",@"SHT_CUDA_INFO"
	.align	4


	//----- nvinfo : EIATTR_REGCOUNT
	.align		4
        /*0000*/ 	.byte	0x04, 0x2f
        /*0002*/ 	.short	(.L_41 - .L_40)
	.align		4
.L_40:
        /*0004*/ 	.word	index@(_Z18bitwise_or__kernelIhEvPKT_S2_PS0_j)
        /*0008*/ 	.word	0x0000000c


	//----- nvinfo : EIATTR_FRAME_SIZE
	.align		4
.L_41:
        /*000c*/ 	.byte	0x04, 0x11
        /*000e*/ 	.short	(.L_43 - .L_42)
	.align		4
.L_42:
        /*0010*/ 	.word	index@(_Z18bitwise_or__kernelIhEvPKT_S2_PS0_j)
        /*0014*/ 	.word	0x00000000


	//----- nvinfo : EIATTR_REGCOUNT
	.align		4
.L_43:
        /*0018*/ 	.byte	0x04, 0x2f
        /*001a*/ 	.short	(.L_45 - .L_44)
	.align		4
.L_44:
        /*001c*/ 	.word	index@(_Z18bitwise_or__kernelIjEvPKT_S2_PS0_j)
        /*0020*/ 	.word	0x0000000c


	//----- nvinfo : EIATTR_FRAME_SIZE
	.align		4
.L_45:
        /*0024*/ 	.byte	0x04, 0x11
        /*0026*/ 	.short	(.L_47 - .L_46)
	.align		4
.L_46:
        /*0028*/ 	.word	index@(_Z18bitwise_or__kernelIjEvPKT_S2_PS0_j)
        /*002c*/ 	.word	0x00000000


	//----- nvinfo : EIATTR_REGCOUNT
	.align		4
.L_47:
        /*0030*/ 	.byte	0x04, 0x2f
        /*0032*/ 	.short	(.L_49 - .L_48)
	.align		4
.L_48:
        /*0034*/ 	.word	index@(_Z18bitwise_or__kernelIlEvPKT_S2_PS0_j)
        /*0038*/ 	.word	0x0000000e


	//----- nvinfo : EIATTR_FRAME_SIZE
	.align		4
.L_49:
        /*003c*/ 	.byte	0x04, 0x11
        /*003e*/ 	.short	(.L_51 - .L_50)
	.align		4
.L_50:
        /*0040*/ 	.word	index@(_Z18bitwise_or__kernelIlEvPKT_S2_PS0_j)
        /*0044*/ 	.word	0x00000000


	//----- nvinfo : EIATTR_REGCOUNT
	.align		4
.L_51:
        /*0048*/ 	.byte	0x04, 0x2f
        /*004a*/ 	.short	(.L_53 - .L_52)
	.align		4
.L_52:
        /*004c*/ 	.word	index@(_Z18bitwise_or__kernelIiEvPKT_S2_PS0_j)
        /*0050*/ 	.word	0x0000000c


	//----- nvinfo : EIATTR_FRAME_SIZE
	.align		4
.L_53:
        /*0054*/ 	.byte	0x04, 0x11
        /*0056*/ 	.short	(.L_55 - .L_54)
	.align		4
.L_54:
        /*0058*/ 	.word	index@(_Z18bitwise_or__kernelIiEvPKT_S2_PS0_j)
        /*005c*/ 	.word	0x00000000


	//----- nvinfo : EIATTR_REGCOUNT
	.align		4
.L_55:
        /*0060*/ 	.byte	0x04, 0x2f
        /*0062*/ 	.short	(.L_57 - .L_56)
	.align		4
.L_56:
        /*0064*/ 	.word	index@(_Z16leftshift_kernelIhEvPKT_PS0_ji)
        /*0068*/ 	.word	0x0000000a


	//----- nvinfo : EIATTR_FRAME_SIZE
	.align		4
.L_57:
        /*006c*/ 	.byte	0x04, 0x11
        /*006e*/ 	.short	(.L_59 - .L_58)
	.align		4
.L_58:
        /*0070*/ 	.word	index@(_Z16leftshift_kernelIhEvPKT_PS0_ji)
        /*0074*/ 	.word	0x00000000


	//----- nvinfo : EIATTR_REGCOUNT
	.align		4
.L_59:
        /*0078*/ 	.byte	0x04, 0x2f
        /*007a*/ 	.short	(.L_61 - .L_60)
	.align		4
.L_60:
        /*007c*/ 	.word	index@(_Z16leftshift_kernelIiEvPKT_PS0_ji)
        /*0080*/ 	.word	0x0000000a


	//----- nvinfo : EIATTR_FRAME_SIZE
	.align		4
.L_61:
        /*0084*/ 	.byte	0x04, 0x11
        /*0086*/ 	.short	(.L_63 - .L_62)
	.align		4
.L_62:
        /*0088*/ 	.word	index@(_Z16leftshift_kernelIiEvPKT_PS0_ji)
        /*008c*/ 	.word	0x00000000


	//----- nvinfo : EIATTR_REGCOUNT
	.align		4
.L_63:
        /*0090*/ 	.byte	0x04, 0x2f
        /*0092*/ 	.short	(.L_65 - .L_64)
	.align		4
.L_64:
        /*0094*/ 	.word	index@(_Z16leftshift_kernelIjEvPKT_PS0_ji)
        /*0098*/ 	.word	0x0000000a


	//----- nvinfo : EIATTR_FRAME_SIZE
	.align		4
.L_65:
        /*009c*/ 	.byte	0x04, 0x11
        /*009e*/ 	.short	(.L_67 - .L_66)
	.align		4
.L_66:
        /*00a0*/ 	.word	index@(_Z16leftshift_kernelIjEvPKT_PS0_ji)
        /*00a4*/ 	.word	0x00000000


	//----- nvinfo : EIATTR_REGCOUNT
	.align		4
.L_67:
        /*00a8*/ 	.byte	0x04, 0x2f
        /*00aa*/ 	.short	(.L_69 - .L_68)
	.align		4
.L_68:
        /*00ac*/ 	.word	index@(_Z16leftshift_kernelIlEvPKT_PS0_ji)
        /*00b0*/ 	.word	0x0000000c


	//----- nvinfo : EIATTR_FRAME_SIZE
	.align		4
.L_69:
        /*00b4*/ 	.byte	0x04, 0x11
        /*00b6*/ 	.short	(.L_71 - .L_70)
	.align		4
.L_70:
        /*00b8*/ 	.word	index@(_Z16leftshift_kernelIlEvPKT_PS0_ji)
        /*00bc*/ 	.word	0x00000000


	//----- nvinfo : EIATTR_REGCOUNT
	.align		4
.L_71:
        /*00c0*/ 	.byte	0x04, 0x2f
        /*00c2*/ 	.short	(.L_73 - .L_72)
	.align		4
.L_72:
        /*00c4*/ 	.word	index@(_ZN3cub18CUB_300001_SM_10006detail11EmptyKernelIvEEvv)
        /*00c8*/ 	.word	0x00000004


	//----- nvinfo : EIATTR_FRAME_SIZE
	.align		4
.L_73:
        /*00cc*/ 	.byte	0x04, 0x11
        /*00ce*/ 	.short	(.L_75 - .L_74)
	.align		4
.L_74:
        /*00d0*/ 	.word	index@(_ZN3cub18CUB_300001_SM_10006detail11EmptyKernelIvEEvv)
        /*00d4*/ 	.word	0x00000000


	//----- nvinfo : EIATTR_MIN_STACK_SIZE
	.align		4
.L_75:
        /*00d8*/ 	.byte	0x04, 0x12
        /*00da*/ 	.short	(.L_77 - .L_76)
	.align		4
.L_76:
        /*00dc*/ 	.word	index@(_ZN3cub18CUB_300001_SM_10006detail11EmptyKernelIvEEvv)
        /*00e0*/ 	.word	0x00000000


	//----- nvinfo : EIATTR_MIN_STACK_SIZE
	.align		4
.L_77:
        /*00e4*/ 	.byte	0x04, 0x12
        /*00e6*/ 	.short	(.L_79 - .L_78)
	.align		4
.L_78:
        /*00e8*/ 	.word	index@(_Z16leftshift_kernelIlEvPKT_PS0_ji)
        /*00ec*/ 	.word	0x00000000


	//----- nvinfo : EIATTR_MIN_STACK_SIZE
	.align		4
.L_79:
        /*00f0*/ 	.byte	0x04, 0x12
        /*00f2*/ 	.short	(.L_81 - .L_80)
	.align		4
.L_80:
        /*00f4*/ 	.word	index@(_Z16leftshift_kernelIjEvPKT_PS0_ji)
        /*00f8*/ 	.word	0x00000000


	//----- nvinfo : EIATTR_MIN_STACK_SIZE
	.align		4
.L_81:
        /*00fc*/ 	.byte	0x04, 0x12
        /*00fe*/ 	.short	(.L_83 - .L_82)
	.align		4
.L_82:
        /*0100*/ 	.word	index@(_Z16leftshift_kernelIiEvPKT_PS0_ji)
        /*0104*/ 	.word	0x00000000


	//----- nvinfo : EIATTR_MIN_STACK_SIZE
	.align		4
.L_83:
        /*0108*/ 	.byte	0x04, 0x12
        /*010a*/ 	.short	(.L_85 - .L_84)
	.align		4
.L_84:
        /*010c*/ 	.word	index@(_Z16leftshift_kernelIhEvPKT_PS0_ji)
        /*0110*/ 	.word	0x00000000


	//----- nvinfo : EIATTR_MIN_STACK_SIZE
	.align		4
.L_85:
        /*0114*/ 	.byte	0x04, 0x12
        /*0116*/ 	.short	(.L_87 - .L_86)
	.align		4
.L_86:
        /*0118*/ 	.word	index@(_Z18bitwise_or__kernelIiEvPKT_S2_PS0_j)
        /*011c*/ 	.word	0x00000000


	//----- nvinfo : EIATTR_MIN_STACK_SIZE
	.align		4
.L_87:
        /*0120*/ 	.byte	0x04, 0x12
        /*0122*/ 	.short	(.L_89 - .L_88)
	.align		4
.L_88:
        /*0124*/ 	.word	index@(_Z18bitwise_or__kernelIlEvPKT_S2_PS0_j)
        /*0128*/ 	.word	0x00000000


	//----- nvinfo : EIATTR_MIN_STACK_SIZE
	.align		4
.L_89:
        /*012c*/ 	.byte	0x04, 0x12
        /*012e*/ 	.short	(.L_91 - .L_90)
	.align		4
.L_90:
        /*0130*/ 	.word	index@(_Z18bitwise_or__kernelIjEvPKT_S2_PS0_j)
        /*0134*/ 	.word	0x00000000


	//----- nvinfo : EIATTR_MIN_STACK_SIZE
	.align		4
.L_91:
        /*0138*/ 	.byte	0x04, 0x12
        /*013a*/ 	.short	(.L_93 - .L_92)
	.align		4
.L_92:
        /*013c*/ 	.word	index@(_Z18bitwise_or__kernelIhEvPKT_S2_PS0_j)
        /*0140*/ 	.word	0x00000000
.L_93:


//--------------------- .nv.compat                --------------------------
	.section	.nv.compat,"",@"SHT_CUDA_COMPAT_INFO"
	.align	4
        /*0000*/ 	.byte	0x02, 0x09, 0x00, 0x00, 0x02, 0x02, 0x01, 0x00, 0x02, 0x05, 0x05, 0x00, 0x03, 0x07, 0x01, 0x01
        /*0010*/ 	.byte	0x02, 0x03, 0x00, 0x00, 0x02, 0x06, 0x01, 0x00, 0x04, 0x0b, 0x08, 0x00, 0x09, 0x00, 0x00, 0x00
        /*0020*/ 	.byte	0x00, 0x00, 0x00, 0x00


//--------------------- .nv.info._ZN3cub18CUB_300001_SM_10006detail11EmptyKernelIvEEvv --------------------------
	.section	.nv.info._ZN3cub18CUB_300001_SM_10006detail11EmptyKernelIvEEvv,"",@"SHT_CUDA_INFO"
	.sectionflags	@""
	.align	4


	//----- nvinfo : EIATTR_CUDA_API_VERSION
	.align		4
        /*0000*/ 	.byte	0x04, 0x37
        /*0002*/ 	.short	(.L_95 - .L_94)
.L_94:
        /*0004*/ 	.word	0x00000082


	//----- nvinfo : EIATTR_SPARSE_MMA_MASK
	.align		4
.L_95:
        /*0008*/ 	.byte	0x03, 0x50
        /*000a*/ 	.short	0x0000


	//----- nvinfo : EIATTR_MAXREG_COUNT
	.align		4
        /*000c*/ 	.byte	0x03, 0x1b
        /*000e*/ 	.short	0x00ff


	//----- nvinfo : EIATTR_MERCURY_ISA_VERSION
	.align		4
        /*0010*/ 	.byte	0x03, 0x5f
        /*0012*/ 	.short	0x0101


	//----- nvinfo : EIATTR_VRC_CTA_INIT_COUNT
	.align		4
        /*0014*/ 	.byte	0x02, 0x4a
	.zero		1
	.zero		1


	//----- nvinfo : EIATTR_EXIT_INSTR_OFFSETS
	.align		4
        /*0018*/ 	.byte	0x04, 0x1c
        /*001a*/ 	.short	(.L_97 - .L_96)


	//   ....[0]....
.L_96:
        /*001c*/ 	.word	0x00000010


	//----- nvinfo : EIATTR_SW_WAR
	.align		4
.L_97:
        /*0020*/ 	.byte	0x04, 0x36
        /*0022*/ 	.short	(.L_99 - .L_98)
.L_98:
        /*0024*/ 	.word	0x00000008
.L_99:


//--------------------- .nv.info._Z16leftshift_kernelIlEvPKT_PS0_ji --------------------------
	.section	.nv.info._Z16leftshift_kernelIlEvPKT_PS0_ji,"",@"SHT_CUDA_INFO"
	.sectionflags	@""
	.align	4


	//----- nvinfo : EIATTR_CUDA_API_VERSION
	.align		4
        /*0000*/ 	.byte	0x04, 0x37
        /*0002*/ 	.short	(.L_101 - .L_100)
.L_100:
        /*0004*/ 	.word	0x00000082


	//----- nvinfo : EIATTR_KPARAM_INFO
	.align		4
.L_101:
        /*0008*/ 	.byte	0x04, 0x17
        /*000a*/ 	.short	(.L_103 - .L_102)
.L_102:
        /*000c*/ 	.word	0x00000000
        /*0010*/ 	.short	0x0003
        /*0012*/ 	.short	0x0014
        /*0014*/ 	.byte	0x00, 0xf0, 0x11, 0x00


	//----- nvinfo : EIATTR_KPARAM_INFO
	.align		4
.L_103:
        /*0018*/ 	.byte	0x04, 0x17
        /*001a*/ 	.short	(.L_105 - .L_104)
.L_104:
        /*001c*/ 	.word	0x00000000
        /*0020*/ 	.short	0x0002
        /*0022*/ 	.short	0x0010
        /*0024*/ 	.byte	0x00, 0xf0, 0x11, 0x00


	//----- nvinfo : EIATTR_KPARAM_INFO
	.align		4
.L_105:
        /*0028*/ 	.byte	0x04, 0x17
        /*002a*/ 	.short	(.L_107 - .L_106)
.L_106:
        /*002c*/ 	.word	0x00000000
        /*0030*/ 	.short	0x0001
        /*0032*/ 	.short	0x0008
        /*0034*/ 	.byte	0x00, 0xf5, 0x21, 0x00


	//----- nvinfo : EIATTR_KPARAM_INFO
	.align		4
.L_107:
        /*0038*/ 	.byte	0x04, 0x17
        /*003a*/ 	.short	(.L_109 - .L_108)
.L_108:
        /*003c*/ 	.word	0x00000000
        /*0040*/ 	.short	0x0000
        /*0042*/ 	.short	0x0000
        /*0044*/ 	.byte	0x00, 0xf5, 0x21, 0x00


	//----- nvinfo : EIATTR_SPARSE_MMA_MASK
	.align		4
.L_109:
        /*0048*/ 	.byte	0x03, 0x50
        /*004a*/ 	.short	0x0000


	//----- nvinfo : EIATTR_MAXREG_COUNT
	.align		4
        /*004c*/ 	.byte	0x03, 0x1b
        /*004e*/ 	.short	0x00ff


	//----- nvinfo : EIATTR_MERCURY_ISA_VERSION
	.align		4
        /*0050*/ 	.byte	0x03, 0x5f
        /*0052*/ 	.short	0x0101


	//----- nvinfo : EIATTR_VRC_CTA_INIT_COUNT
	.align		4
        /*0054*/ 	.byte	0x02, 0x4a
	.zero		1
	.zero		1


	//----- nvinfo : EIATTR_EXIT_INSTR_OFFSETS
	.align		4
        /*0058*/ 	.byte	0x04, 0x1c
        /*005a*/ 	.short	(.L_111 - .L_110)


	//   ....[0]....
.L_110:
        /*005c*/ 	.word	0x00000070


	//   ....[1]....
        /*0060*/ 	.word	0x00000120


	//----- nvinfo : EIATTR_CBANK_PARAM_SIZE
	.align		4
.L_111:
        /*0064*/ 	.byte	0x03, 0x19
        /*0066*/ 	.short	0x0018


	//----- nvinfo : EIATTR_PARAM_CBANK
	.align		4
        /*0068*/ 	.byte	0x04, 0x0a
        /*006a*/ 	.short	(.L_113 - .L_112)
	.align		4
.L_112:
        /*006c*/ 	.word	index@(.nv.constant0._Z16leftshift_kernelIlEvPKT_PS0_ji)
        /*0070*/ 	.short	0x0380
        /*0072*/ 	.short	0x0018


	//----- nvinfo : EIATTR_SW_WAR
	.align		4
.L_113:
        /*0074*/ 	.byte	0x04, 0x36
        /*0076*/ 	.short	(.L_115 - .L_114)
.L_114:
        /*0078*/ 	.word	0x00000008
.L_115:


//--------------------- .nv.info._Z16leftshift_kernelIjEvPKT_PS0_ji --------------------------
	.section	.nv.info._Z16leftshift_kernelIjEvPKT_PS0_ji,"",@"SHT_CUDA_INFO"
	.sectionflags	@""
	.align	4


	//----- nvinfo : EIATTR_CUDA_API_VERSION
	.align		4
        /*0000*/ 	.byte	0x04, 0x37
        /*0002*/ 	.short	(.L_117 - .L_116)
.L_116:
        /*0004*/ 	.word	0x00000082


	//----- nvinfo : EIATTR_KPARAM_INFO
	.align		4
.L_117:
        /*0008*/ 	.byte	0x04, 0x17
        /*000a*/ 	.short	(.L_119 - .L_118)
.L_118:
        /*000c*/ 	.word	0x00000000
        /*0010*/ 	.short	0x0003
        /*0012*/ 	.short	0x0014
        /*0014*/ 	.byte	0x00, 0xf0, 0x11, 0x00


	//----- nvinfo : EIATTR_KPARAM_INFO
	.align		4
.L_119:
        /*0018*/ 	.byte	0x04, 0x17
        /*001a*/ 	.short	(.L_121 - .L_120)
.L_120:
        /*001c*/ 	.word	0x00000000
        /*0020*/ 	.short	0x0002
        /*0022*/ 	.short	0x0010
        /*0024*/ 	.byte	0x00, 0xf0, 0x11, 0x00


	//----- nvinfo : EIATTR_KPARAM_INFO
	.align		4
.L_121:
        /*0028*/ 	.byte	0x04, 0x17
        /*002a*/ 	.short	(.L_123 - .L_122)
.L_122:
        /*002c*/ 	.word	0x00000000
        /*0030*/ 	.short	0x0001
        /*0032*/ 	.short	0x0008
        /*0034*/ 	.byte	0x00, 0xf5, 0x21, 0x00


	//----- nvinfo : EIATTR_KPARAM_INFO
	.align		4
.L_123:
        /*0038*/ 	.byte	0x04, 0x17
        /*003a*/ 	.short	(.L_125 - .L_124)
.L_124:
        /*003c*/ 	.word	0x00000000
        /*0040*/ 	.short	0x0000
        /*0042*/ 	.short	0x0000
        /*0044*/ 	.byte	0x00, 0xf5, 0x21, 0x00


	//----- nvinfo : EIATTR_SPARSE_MMA_MASK
	.align		4
.L_125:
        /*0048*/ 	.byte	0x03, 0x50
        /*004a*/ 	.short	0x0000


	//----- nvinfo : EIATTR_MAXREG_COUNT
	.align		4
        /*004c*/ 	.byte	0x03, 0x1b
        /*004e*/ 	.short	0x00ff


	//----- nvinfo : EIATTR_MERCURY_ISA_VERSION
	.align		4
        /*0050*/ 	.byte	0x03, 0x5f
        /*0052*/ 	.short	0x0101


	//----- nvinfo : EIATTR_VRC_CTA_INIT_COUNT
	.align		4
        /*0054*/ 	.byte	0x02, 0x4a
	.zero		1
	.zero		1


	//----- nvinfo : EIATTR_EXIT_INSTR_OFFSETS
	.align		4
        /*0058*/ 	.byte	0x04, 0x1c
        /*005a*/ 	.short	(.L_127 - .L_126)


	//   ....[0]....
.L_126:
        /*005c*/ 	.word	0x00000070


	//   ....[1]....
        /*0060*/ 	.word	0x00000110


	//----- nvinfo : EIATTR_CBANK_PARAM_SIZE
	.align		4
.L_127:
        /*0064*/ 	.byte	0x03, 0x19
        /*0066*/ 	.short	0x0018


	//----- nvinfo : EIATTR_PARAM_CBANK
	.align		4
        /*0068*/ 	.byte	0x04, 0x0a
        /*006a*/ 	.short	(.L_129 - .L_128)
	.align		4
.L_128:
        /*006c*/ 	.word	index@(.nv.constant0._Z16leftshift_kernelIjEvPKT_PS0_ji)
        /*0070*/ 	.short	0x0380
        /*0072*/ 	.short	0x0018


	//----- nvinfo : EIATTR_SW_WAR
	.align		4
.L_129:
        /*0074*/ 	.byte	0x04, 0x36
        /*0076*/ 	.short	(.L_131 - .L_130)
.L_130:
        /*0078*/ 	.word	0x00000008
.L_131:


//--------------------- .nv.info._Z16leftshift_kernelIiEvPKT_PS0_ji --------------------------
	.section	.nv.info._Z16leftshift_kernelIiEvPKT_PS0_ji,"",@"SHT_CUDA_INFO"
	.sectionflags	@""
	.align	4


	//----- nvinfo : EIATTR_CUDA_API_VERSION
	.align		4
        /*0000*/ 	.byte	0x04, 0x37
        /*0002*/ 	.short	(.L_133 - .L_132)
.L_132:
        /*0004*/ 	.word	0x00000082


	//----- nvinfo : EIATTR_KPARAM_INFO
	.align		4
.L_133:
        /*0008*/ 	.byte	0x04, 0x17
        /*000a*/ 	.short	(.L_135 - .L_134)
.L_134:
        /*000c*/ 	.word	0x00000000
        /*0010*/ 	.short	0x0003
        /*0012*/ 	.short	0x0014
        /*0014*/ 	.byte	0x00, 0xf0, 0x11, 0x00


	//----- nvinfo : EIATTR_KPARAM_INFO
	.align		4
.L_135:
        /*0018*/ 	.byte	0x04, 0x17
        /*001a*/ 	.short	(.L_137 - .L_136)
.L_136:
        /*001c*/ 	.word	0x00000000
        /*0020*/ 	.short	0x0002
        /*0022*/ 	.short	0x0010
        /*0024*/ 	.byte	0x00, 0xf0, 0x11, 0x00


	//----- nvinfo : EIATTR_KPARAM_INFO
	.align		4
.L_137:
        /*0028*/ 	.byte	0x04, 0x17
        /*002a*/ 	.short	(.L_139 - .L_138)
.L_138:
        /*002c*/ 	.word	0x00000000
        /*0030*/ 	.short	0x0001
        /*0032*/ 	.short	0x0008
        /*0034*/ 	.byte	0x00, 0xf5, 0x21, 0x00


	//----- nvinfo : EIATTR_KPARAM_INFO
	.align		4
.L_139:
        /*0038*/ 	.byte	0x04, 0x17
        /*003a*/ 	.short	(.L_141 - .L_140)
.L_140:
        /*003c*/ 	.word	0x00000000
        /*0040*/ 	.short	0x0000
        /*0042*/ 	.short	0x0000
        /*0044*/ 	.byte	0x00, 0xf5, 0x21, 0x00


	//----- nvinfo : EIATTR_SPARSE_MMA_MASK
	.align		4
.L_141:
        /*0048*/ 	.byte	0x03, 0x50
        /*004a*/ 	.short	0x0000


	//----- nvinfo : EIATTR_MAXREG_COUNT
	.align		4
        /*004c*/ 	.byte	0x03, 0x1b
        /*004e*/ 	.short	0x00ff


	//----- nvinfo : EIATTR_MERCURY_ISA_VERSION
	.align		4
        /*0050*/ 	.byte	0x03, 0x5f
        /*0052*/ 	.short	0x0101


	//----- nvinfo : EIATTR_VRC_CTA_INIT_COUNT
	.align		4
        /*0054*/ 	.byte	0x02, 0x4a
	.zero		1
	.zero		1


	//----- nvinfo : EIATTR_EXIT_INSTR_OFFSETS
	.align		4
        /*0058*/ 	.byte	0x04, 0x1c
        /*005a*/ 	.short	(.L_143 - .L_142)


	//   ....[0]....
.L_142:
        /*005c*/ 	.word	0x00000070


	//   ....[1]....
        /*0060*/ 	.word	0x00000110


	//----- nvinfo : EIATTR_CBANK_PARAM_SIZE
	.align		4
.L_143:
        /*0064*/ 	.byte	0x03, 0x19
        /*0066*/ 	.short	0x0018


	//----- nvinfo : EIATTR_PARAM_CBANK
	.align		4
        /*0068*/ 	.byte	0x04, 0x0a
        /*006a*/ 	.short	(.L_145 - .L_144)
	.align		4
.L_144:
        /*006c*/ 	.word	index@(.nv.constant0._Z16leftshift_kernelIiEvPKT_PS0_ji)
        /*0070*/ 	.short	0x0380
        /*0072*/ 	.short	0x0018


	//----- nvinfo : EIATTR_SW_WAR
	.align		4
.L_145:
        /*0074*/ 	.byte	0x04, 0x36
        /*0076*/ 	.short	(.L_147 - .L_146)
.L_146:
        /*0078*/ 	.word	0x00000008
.L_147:


//--------------------- .nv.info._Z16leftshift_kernelIhEvPKT_PS0_ji --------------------------
	.section	.nv.info._Z16leftshift_kernelIhEvPKT_PS0_ji,"",@"SHT_CUDA_INFO"
	.sectionflags	@""
	.align	4


	//----- nvinfo : EIATTR_CUDA_API_VERSION
	.align		4
        /*0000*/ 	.byte	0x04, 0x37
        /*0002*/ 	.short	(.L_149 - .L_148)
.L_148:
        /*0004*/ 	.word	0x00000082


	//----- nvinfo : EIATTR_KPARAM_INFO
	.align		4
.L_149:
        /*0008*/ 	.byte	0x04, 0x17
        /*000a*/ 	.short	(.L_151 - .L_150)
.L_150:
        /*000c*/ 	.word	0x00000000
        /*0010*/ 	.short	0x0003
        /*0012*/ 	.short	0x0014
        /*0014*/ 	.byte	0x00, 0xf0, 0x11, 0x00


	//----- nvinfo : EIATTR_KPARAM_INFO
	.align		4
.L_151:
        /*0018*/ 	.byte	0x04, 0x17
        /*001a*/ 	.short	(.L_153 - .L_152)
.L_152:
        /*001c*/ 	.word	0x00000000
        /*0020*/ 	.short	0x0002
        /*0022*/ 	.short	0x0010
        /*0024*/ 	.byte	0x00, 0xf0, 0x11, 0x00


	//----- nvinfo : EIATTR_KPARAM_INFO
	.align		4
.L_153:
        /*0028*/ 	.byte	0x04, 0x17
        /*002a*/ 	.short	(.L_155 - .L_154)
.L_154:
        /*002c*/ 	.word	0x00000000
        /*0030*/ 	.short	0x0001
        /*0032*/ 	.short	0x0008
        /*0034*/ 	.byte	0x00, 0xf5, 0x21, 0x00


	//----- nvinfo : EIATTR_KPARAM_INFO
	.align		4
.L_155:
        /*0038*/ 	.byte	0x04, 0x17
        /*003a*/ 	.short	(.L_157 - .L_156)
.L_156:
        /*003c*/ 	.word	0x00000000
        /*0040*/ 	.short	0x0000
        /*0042*/ 	.short	0x0000
        /*0044*/ 	.byte	0x00, 0xf5, 0x21, 0x00


	//----- nvinfo : EIATTR_SPARSE_MMA_MASK
	.align		4
.L_157:
        /*0048*/ 	.byte	0x03, 0x50
        /*004a*/ 	.short	0x0000


	//----- nvinfo : EIATTR_MAXREG_COUNT
	.align		4
        /*004c*/ 	.byte	0x03, 0x1b
        /*004e*/ 	.short	0x00ff


	//----- nvinfo : EIATTR_MERCURY_ISA_VERSION
	.align		4
        /*0050*/ 	.byte	0x03, 0x5f
        /*0052*/ 	.short	0x0101


	//----- nvinfo : EIATTR_VRC_CTA_INIT_COUNT
	.align		4
        /*0054*/ 	.byte	0x02, 0x4a
	.zero		1
	.zero		1


	//----- nvinfo : EIATTR_EXIT_INSTR_OFFSETS
	.align		4
        /*0058*/ 	.byte	0x04, 0x1c
        /*005a*/ 	.short	(.L_159 - .L_158)


	//   ....[0]....
.L_158:
        /*005c*/ 	.word	0x00000070


	//   ....[1]....
        /*0060*/ 	.word	0x00000130


	//----- nvinfo : EIATTR_CBANK_PARAM_SIZE
	.align		4
.L_159:
        /*0064*/ 	.byte	0x03, 0x19
        /*0066*/ 	.short	0x0018


	//----- nvinfo : EIATTR_PARAM_CBANK
	.align		4
        /*0068*/ 	.byte	0x04, 0x0a
        /*006a*/ 	.short	(.L_161 - .L_160)
	.align		4
.L_160:
        /*006c*/ 	.word	index@(.nv.constant0._Z16leftshift_kernelIhEvPKT_PS0_ji)
        /*0070*/ 	.short	0x0380
        /*0072*/ 	.short	0x0018


	//----- nvinfo : EIATTR_SW_WAR
	.align		4
.L_161:
        /*0074*/ 	.byte	0x04, 0x36
        /*0076*/ 	.short	(.L_163 - .L_162)
.L_162:
        /*0078*/ 	.word	0x00000008
.L_163:


//--------------------- .nv.info._Z18bitwise_or__kernelIiEvPKT_S2_PS0_j --------------------------
	.section	.nv.info._Z18bitwise_or__kernelIiEvPKT_S2_PS0_j,"",@"SHT_CUDA_INFO"
	.sectionflags	@""
	.align	4


	//----- nvinfo : EIATTR_CUDA_API_VERSION
	.align		4
        /*0000*/ 	.byte	0x04, 0x37
        /*0002*/ 	.short	(.L_165 - .L_164)
.L_164:
        /*0004*/ 	.word	0x00000082


	//----- nvinfo : EIATTR_KPARAM_INFO
	.align		4
.L_165:
        /*0008*/ 	.byte	0x04, 0x17
        /*000a*/ 	.short	(.L_167 - .L_166)
.L_166:
        /*000c*/ 	.word	0x00000000
        /*0010*/ 	.short	0x0003
        /*0012*/ 	.short	0x0018
        /*0014*/ 	.byte	0x00, 0xf0, 0x11, 0x00


	//----- nvinfo : EIATTR_KPARAM_INFO
	.align		4
.L_167:
        /*0018*/ 	.byte	0x04, 0x17
        /*001a*/ 	.short	(.L_169 - .L_168)
.L_168:
        /*001c*/ 	.word	0x00000000
        /*0020*/ 	.short	0x0002
        /*0022*/ 	.short	0x0010
        /*0024*/ 	.byte	0x00, 0xf5, 0x21, 0x00


	//----- nvinfo : EIATTR_KPARAM_INFO
	.align		4
.L_169:
        /*0028*/ 	.byte	0x04, 0x17
        /*002a*/ 	.short	(.L_171 - .L_170)
.L_170:
        /*002c*/ 	.word	0x00000000
        /*0030*/ 	.short	0x0001
        /*0032*/ 	.short	0x0008
        /*0034*/ 	.byte	0x00, 0xf5, 0x21, 0x00


	//----- nvinfo : EIATTR_KPARAM_INFO
	.align		4
.L_171:
        /*0038*/ 	.byte	0x04, 0x17
        /*003a*/ 	.short	(.L_173 - .L_172)
.L_172:
        /*003c*/ 	.word	0x00000000
        /*0040*/ 	.short	0x0000
        /*0042*/ 	.short	0x0000
        /*0044*/ 	.byte	0x00, 0xf5, 0x21, 0x00


	//----- nvinfo : EIATTR_SPARSE_MMA_MASK
	.align		4
.L_173:
        /*0048*/ 	.byte	0x03, 0x50
        /*004a*/ 	.short	0x0000


	//----- nvinfo : EIATTR_MAXREG_COUNT
	.align		4
        /*004c*/ 	.byte	0x03, 0x1b
        /*004e*/ 	.short	0x00ff


	//----- nvinfo : EIATTR_MERCURY_ISA_VERSION
	.align		4
        /*0050*/ 	.byte	0x03, 0x5f
        /*0052*/ 	.short	0x0101


	//----- nvinfo : EIATTR_VRC_CTA_INIT_COUNT
	.align		4
        /*0054*/ 	.byte	0x02, 0x4a
	.zero		1
	.zero		1


	//----- nvinfo : EIATTR_EXIT_INSTR_OFFSETS
	.align		4
        /*0058*/ 	.byte	0x04, 0x1c
        /*005a*/ 	.short	(.L_175 - .L_174)


	//   ....[0]....
.L_174:
        /*005c*/ 	.word	0x00000070


	//   ....[1]....
        /*0060*/ 	.word	0x00000130


	//----- nvinfo : EIATTR_CBANK_PARAM_SIZE
	.align		4
.L_175:
        /*0064*/ 	.byte	0x03, 0x19
        /*0066*/ 	.short	0x001c


	//----- nvinfo : EIATTR_PARAM_CBANK
	.align		4
        /*0068*/ 	.byte	0x04, 0x0a
        /*006a*/ 	.short	(.L_177 - .L_176)
	.align		4
.L_176:
        /*006c*/ 	.word	index@(.nv.constant0._Z18bitwise_or__kernelIiEvPKT_S2_PS0_j)
        /*0070*/ 	.short	0x0380
        /*0072*/ 	.short	0x001c


	//----- nvinfo : EIATTR_SW_WAR
	.align		4
.L_177:
        /*0074*/ 	.byte	0x04, 0x36
        /*0076*/ 	.short	(.L_179 - .L_178)
.L_178:
        /*0078*/ 	.word	0x00000008
.L_179:


//--------------------- .nv.info._Z18bitwise_or__kernelIlEvPKT_S2_PS0_j --------------------------
	.section	.nv.info._Z18bitwise_or__kernelIlEvPKT_S2_PS0_j,"",@"SHT_CUDA_INFO"
	.sectionflags	@""
	.align	4


	//----- nvinfo : EIATTR_CUDA_API_VERSION
	.align		4
        /*0000*/ 	.byte	0x04, 0x37
        /*0002*/ 	.short	(.L_181 - .L_180)
.L_180:
        /*0004*/ 	.word	0x00000082


	//----- nvinfo : EIATTR_KPARAM_INFO
	.align		4
.L_181:
        /*0008*/ 	.byte	0x04, 0x17
        /*000a*/ 	.short	(.L_183 - .L_182)
.L_182:
        /*000c*/ 	.word	0x00000000
        /*0010*/ 	.short	0x0003
        /*0012*/ 	.short	0x0018
        /*0014*/ 	.byte	0x00, 0xf0, 0x11, 0x00


	//----- nvinfo : EIATTR_KPARAM_INFO
	.align		4
.L_183:
        /*0018*/ 	.byte	0x04, 0x17
        /*001a*/ 	.short	(.L_185 - .L_184)
.L_184:
        /*001c*/ 	.word	0x00000000
        /*0020*/ 	.short	0x0002
        /*0022*/ 	.short	0x0010
        /*0024*/ 	.byte	0x00, 0xf5, 0x21, 0x00


	//----- nvinfo : EIATTR_KPARAM_INFO
	.align		4
.L_185:
        /*0028*/ 	.byte	0x04, 0x17
        /*002a*/ 	.short	(.L_187 - .L_186)
.L_186:
        /*002c*/ 	.word	0x00000000
        /*0030*/ 	.short	0x0001
        /*0032*/ 	.short	0x0008
        /*0034*/ 	.byte	0x00, 0xf5, 0x21, 0x00


	//----- nvinfo : EIATTR_KPARAM_INFO
	.align		4
.L_187:
        /*0038*/ 	.byte	0x04, 0x17
        /*003a*/ 	.short	(.L_189 - .L_188)
.L_188:
        /*003c*/ 	.word	0x00000000
        /*0040*/ 	.short	0x0000
        /*0042*/ 	.short	0x0000
        /*0044*/ 	.byte	0x00, 0xf5, 0x21, 0x00


	//----- nvinfo : EIATTR_SPARSE_MMA_MASK
	.align		4
.L_189:
        /*0048*/ 	.byte	0x03, 0x50
        /*004a*/ 	.short	0x0000


	//----- nvinfo : EIATTR_MAXREG_COUNT
	.align		4
        /*004c*/ 	.byte	0x03, 0x1b
        /*004e*/ 	.short	0x00ff


	//----- nvinfo : EIATTR_MERCURY_ISA_VERSION
	.align		4
        /*0050*/ 	.byte	0x03, 0x5f
        /*0052*/ 	.short	0x0101


	//----- nvinfo : EIATTR_VRC_CTA_INIT_COUNT
	.align		4
        /*0054*/ 	.byte	0x02, 0x4a
	.zero		1
	.zero		1


	//----- nvinfo : EIATTR_EXIT_INSTR_OFFSETS
	.align		4
        /*0058*/ 	.byte	0x04, 0x1c
        /*005a*/ 	.short	(.L_191 - .L_190)


	//   ....[0]....
.L_190:
        /*005c*/ 	.word	0x00000070


	//   ....[1]....
        /*0060*/ 	.word	0x00000140


	//----- nvinfo : EIATTR_CBANK_PARAM_SIZE
	.align		4
.L_191:
        /*0064*/ 	.byte	0x03, 0x19
        /*0066*/ 	.short	0x001c


	//----- nvinfo : EIATTR_PARAM_CBANK
	.align		4
        /*0068*/ 	.byte	0x04, 0x0a
        /*006a*/ 	.short	(.L_193 - .L_192)
	.align		4
.L_192:
        /*006c*/ 	.word	index@(.nv.constant0._Z18bitwise_or__kernelIlEvPKT_S2_PS0_j)
        /*0070*/ 	.short	0x0380
        /*0072*/ 	.short	0x001c


	//----- nvinfo : EIATTR_SW_WAR
	.align		4
.L_193:
        /*0074*/ 	.byte	0x04, 0x36
        /*0076*/ 	.short	(.L_195 - .L_194)
.L_194:
        /*0078*/ 	.word	0x00000008
.L_195:


//--------------------- .nv.info._Z18bitwise_or__kernelIjEvPKT_S2_PS0_j --------------------------
	.section	.nv.info._Z18bitwise_or__kernelIjEvPKT_S2_PS0_j,"",@"SHT_CUDA_INFO"
	.sectionflags	@""
	.align	4


	//----- nvinfo : EIATTR_CUDA_API_VERSION
	.align		4
        /*0000*/ 	.byte	0x04, 0x37
        /*0002*/ 	.short	(.L_197 - .L_196)
.L_196:
        /*0004*/ 	.word	0x00000082


	//----- nvinfo : EIATTR_KPARAM_INFO
	.align		4
.L_197:
        /*0008*/ 	.byte	0x04, 0x17
        /*000a*/ 	.short	(.L_199 - .L_198)
.L_198:
        /*000c*/ 	.word	0x00000000
        /*0010*/ 	.short	0x0003
        /*0012*/ 	.short	0x0018
        /*0014*/ 	.byte	0x00, 0xf0, 0x11, 0x00


	//----- nvinfo : EIATTR_KPARAM_INFO
	.align		4
.L_199:
        /*0018*/ 	.byte	0x04, 0x17
        /*001a*/ 	.short	(.L_201 - .L_200)
.L_200:
        /*001c*/ 	.word	0x00000000
        /*0020*/ 	.short	0x0002
        /*0022*/ 	.short	0x0010
        /*0024*/ 	.byte	0x00, 0xf5, 0x21, 0x00


	//----- nvinfo : EIATTR_KPARAM_INFO
	.align		4
.L_201:
        /*0028*/ 	.byte	0x04, 0x17
        /*002a*/ 	.short	(.L_203 - .L_202)
.L_202:
        /*002c*/ 	.word	0x00000000
        /*0030*/ 	.short	0x0001
        /*0032*/ 	.short	0x0008
        /*0034*/ 	.byte	0x00, 0xf5, 0x21, 0x00


	//----- nvinfo : EIATTR_KPARAM_INFO
	.align		4
.L_203:
        /*0038*/ 	.byte	0x04, 0x17
        /*003a*/ 	.short	(.L_205 - .L_204)
.L_204:
        /*003c*/ 	.word	0x00000000
        /*0040*/ 	.short	0x0000
        /*0042*/ 	.short	0x0000
        /*0044*/ 	.byte	0x00, 0xf5, 0x21, 0x00


	//----- nvinfo : EIATTR_SPARSE_MMA_MASK
	.align		4
.L_205:
        /*0048*/ 	.byte	0x03, 0x50
        /*004a*/ 	.short	0x0000


	//----- nvinfo : EIATTR_MAXREG_COUNT
	.align		4
        /*004c*/ 	.byte	0x03, 0x1b
        /*004e*/ 	.short	0x00ff


	//----- nvinfo : EIATTR_MERCURY_ISA_VERSION
	.align		4
        /*0050*/ 	.byte	0x03, 0x5f
        /*0052*/ 	.short	0x0101


	//----- nvinfo : EIATTR_VRC_CTA_INIT_COUNT
	.align		4
        /*0054*/ 	.byte	0x02, 0x4a
	.zero		1
	.zero		1


	//----- nvinfo : EIATTR_EXIT_INSTR_OFFSETS
	.align		4
        /*0058*/ 	.byte	0x04, 0x1c
        /*005a*/ 	.short	(.L_207 - .L_206)


	//   ....[0]....
.L_206:
        /*005c*/ 	.word	0x00000070


	//   ....[1]....
        /*0060*/ 	.word	0x00000130


	//----- nvinfo : EIATTR_CBANK_PARAM_SIZE
	.align		4
.L_207:
        /*0064*/ 	.byte	0x03, 0x19
        /*0066*/ 	.short	0x001c


	//----- nvinfo : EIATTR_PARAM_CBANK
	.align		4
        /*0068*/ 	.byte	0x04, 0x0a
        /*006a*/ 	.short	(.L_209 - .L_208)
	.align		4
.L_208:
        /*006c*/ 	.word	index@(.nv.constant0._Z18bitwise_or__kernelIjEvPKT_S2_PS0_j)
        /*0070*/ 	.short	0x0380
        /*0072*/ 	.short	0x001c


	//----- nvinfo : EIATTR_SW_WAR
	.align		4
.L_209:
        /*0074*/ 	.byte	0x04, 0x36
        /*0076*/ 	.short	(.L_211 - .L_210)
.L_210:
        /*0078*/ 	.word	0x00000008
.L_211:


//--------------------- .nv.info._Z18bitwise_or__kernelIhEvPKT_S2_PS0_j --------------------------
	.section	.nv.info._Z18bitwise_or__kernelIhEvPKT_S2_PS0_j,"",@"SHT_CUDA_INFO"
	.sectionflags	@""
	.align	4


	//----- nvinfo : EIATTR_CUDA_API_VERSION
	.align		4
        /*0000*/ 	.byte	0x04, 0x37
        /*0002*/ 	.short	(.L_213 - .L_212)
.L_212:
        /*0004*/ 	.word	0x00000082


	//----- nvinfo : EIATTR_KPARAM_INFO
	.align		4
.L_213:
        /*0008*/ 	.byte	0x04, 0x17
        /*000a*/ 	.short	(.L_215 - .L_214)
.L_214:
        /*000c*/ 	.word	0x00000000
        /*0010*/ 	.short	0x0003
        /*0012*/ 	.short	0x0018
        /*0014*/ 	.byte	0x00, 0xf0, 0x11, 0x00


	//----- nvinfo : EIATTR_KPARAM_INFO
	.align		4
.L_215:
        /*0018*/ 	.byte	0x04, 0x17
        /*001a*/ 	.short	(.L_217 - .L_216)
.L_216:
        /*001c*/ 	.word	0x00000000
        /*0020*/ 	.short	0x0002
        /*0022*/ 	.short	0x0010
        /*0024*/ 	.byte	0x00, 0xf5, 0x21, 0x00


	//----- nvinfo : EIATTR_KPARAM_INFO
	.align		4
.L_217:
        /*0028*/ 	.byte	0x04, 0x17
        /*002a*/ 	.short	(.L_219 - .L_218)
.L_218:
        /*002c*/ 	.word	0x00000000
        /*0030*/ 	.short	0x0001
        /*0032*/ 	.short	0x0008
        /*0034*/ 	.byte	0x00, 0xf5, 0x21, 0x00


	//----- nvinfo : EIATTR_KPARAM_INFO
	.align		4
.L_219:
        /*0038*/ 	.byte	0x04, 0x17
        /*003a*/ 	.short	(.L_221 - .L_220)
.L_220:
        /*003c*/ 	.word	0x00000000
        /*0040*/ 	.short	0x0000
        /*0042*/ 	.short	0x0000
        /*0044*/ 	.byte	0x00, 0xf5, 0x21, 0x00


	//----- nvinfo : EIATTR_SPARSE_MMA_MASK
	.align		4
.L_221:
        /*0048*/ 	.byte	0x03, 0x50
        /*004a*/ 	.short	0x0000


	//----- nvinfo : EIATTR_MAXREG_COUNT
	.align		4
        /*004c*/ 	.byte	0x03, 0x1b
        /*004e*/ 	.short	0x00ff


	//----- nvinfo : EIATTR_MERCURY_ISA_VERSION
	.align		4
        /*0050*/ 	.byte	0x03, 0x5f
        /*0052*/ 	.short	0x0101


	//----- nvinfo : EIATTR_VRC_CTA_INIT_COUNT
	.align		4
        /*0054*/ 	.byte	0x02, 0x4a
	.zero		1
	.zero		1


	//----- nvinfo : EIATTR_EXIT_INSTR_OFFSETS
	.align		4
        /*0058*/ 	.byte	0x04, 0x1c
        /*005a*/ 	.short	(.L_223 - .L_222)


	//   ....[0]....
.L_222:
        /*005c*/ 	.word	0x00000070


	//   ....[1]....
        /*0060*/ 	.word	0x00000160


	//----- nvinfo : EIATTR_CBANK_PARAM_SIZE
	.align		4
.L_223:
        /*0064*/ 	.byte	0x03, 0x19
        /*0066*/ 	.short	0x001c


	//----- nvinfo : EIATTR_PARAM_CBANK
	.align		4
        /*0068*/ 	.byte	0x04, 0x0a
        /*006a*/ 	.short	(.L_225 - .L_224)
	.align		4
.L_224:
        /*006c*/ 	.word	index@(.nv.constant0._Z18bitwise_or__kernelIhEvPKT_S2_PS0_j)
        /*0070*/ 	.short	0x0380
        /*0072*/ 	.short	0x001c


	//----- nvinfo : EIATTR_SW_WAR
	.align		4
.L_225:
        /*0074*/ 	.byte	0x04, 0x36
        /*0076*/ 	.short	(.L_227 - .L_226)
.L_226:
        /*0078*/ 	.word	0x00000008
.L_227:


//--------------------- .nv.callgraph             --------------------------
	.section	.nv.callgraph,"",@"SHT_CUDA_CALLGRAPH"
	.align	4
	.sectionentsize	8
	.align		4
        /*0000*/ 	.word	0x00000000
	.align		4
        /*0004*/ 	.word	0xffffffff
	.align		4
        /*0008*/ 	.word	0x00000000
	.align		4
        /*000c*/ 	.word	0xfffffffe
	.align		4
        /*0010*/ 	.word	0x00000000
	.align		4
        /*0014*/ 	.word	0xfffffffd
	.align		4
        /*0018*/ 	.word	0x00000000
	.align		4
        /*001c*/ 	.word	0xfffffffc


//--------------------- .nv.constant4             --------------------------
	.section	.nv.constant4,"a",@progbits
	.align	8
	.align		8
.nv.constant4:
        /*0000*/ 	.dword	_ZN34_INTERNAL_95a1e158_4_k_cu_d5b3ed3a4cuda3std3__45__cpo5beginE
	.align		8
        /*0008*/ 	.dword	_ZN34_INTERNAL_95a1e158_4_k_cu_d5b3ed3a4cuda3std3__45__cpo3endE
	.align		8
        /*0010*/ 	.dword	_ZN34_INTERNAL_95a1e158_4_k_cu_d5b3ed3a4cuda3std3__45__cpo6cbeginE
	.align		8
        /*0018*/ 	.dword	_ZN34_INTERNAL_95a1e158_4_k_cu_d5b3ed3a4cuda3std3__45__cpo4cendE
	.align		8
        /*0020*/ 	.dword	_ZN34_INTERNAL_95a1e158_4_k_cu_d5b3ed3a4cuda3std3__45__cpo6rbeginE
	.align		8
        /*0028*/ 	.dword	_ZN34_INTERNAL_95a1e158_4_k_cu_d5b3ed3a4cuda3std3__45__cpo4rendE
	.align		8
        /*0030*/ 	.dword	_ZN34_INTERNAL_95a1e158_4_k_cu_d5b3ed3a4cuda3std3__45__cpo7crbeginE
	.align		8
        /*0038*/ 	.dword	_ZN34_INTERNAL_95a1e158_4_k_cu_d5b3ed3a4cuda3std3__45__cpo5crendE
	.align		8
        /*0040*/ 	.dword	_ZN34_INTERNAL_95a1e158_4_k_cu_d5b3ed3a4cuda3std3__436_GLOBAL__N__95a1e158_4_k_cu_d5b3ed3a6ignoreE
	.align		8
        /*0048*/ 	.dword	_ZN34_INTERNAL_95a1e158_4_k_cu_d5b3ed3a4cuda3std3__419piecewise_constructE
	.align		8
        /*0050*/ 	.dword	_ZN34_INTERNAL_95a1e158_4_k_cu_d5b3ed3a4cuda3std3__48in_placeE
	.align		8
        /*0058*/ 	.dword	_ZN34_INTERNAL_95a1e158_4_k_cu_d5b3ed3a4cuda3std3__420unreachable_sentinelE
	.align		8
        /*0060*/ 	.dword	_ZN34_INTERNAL_95a1e158_4_k_cu_d5b3ed3a4cuda3std3__47nulloptE
	.align		8
        /*0068*/ 	.dword	_ZN34_INTERNAL_95a1e158_4_k_cu_d5b3ed3a4cuda3std3__48unexpectE
	.align		8
        /*0070*/ 	.dword	_ZN34_INTERNAL_95a1e158_4_k_cu_d5b3ed3a4cuda3std6ranges3__45__cpo4swapE
	.align		8
        /*0078*/ 	.dword	_ZN34_INTERNAL_95a1e158_4_k_cu_d5b3ed3a4cuda3std6ranges3__45__cpo9iter_moveE
	.align		8
        /*0080*/ 	.dword	_ZN34_INTERNAL_95a1e158_4_k_cu_d5b3ed3a4cuda3std6ranges3__45__cpo5beginE
	.align		8
        /*0088*/ 	.dword	_ZN34_INTERNAL_95a1e158_4_k_cu_d5b3ed3a4cuda3std6ranges3__45__cpo3endE
	.align		8
        /*0090*/ 	.dword	_ZN34_INTERNAL_95a1e158_4_k_cu_d5b3ed3a4cuda3std6ranges3__45__cpo6cbeginE
	.align		8
        /*0098*/ 	.dword	_ZN34_INTERNAL_95a1e158_4_k_cu_d5b3ed3a4cuda3std6ranges3__45__cpo4cendE
	.align		8
        /*00a0*/ 	.dword	_ZN34_INTERNAL_95a1e158_4_k_cu_d5b3ed3a4cuda3std6ranges3__45__cpo7advanceE
	.align		8
        /*00a8*/ 	.dword	_ZN34_INTERNAL_95a1e158_4_k_cu_d5b3ed3a4cuda3std6ranges3__45__cpo9iter_swapE
	.align		8
        /*00b0*/ 	.dword	_ZN34_INTERNAL_95a1e158_4_k_cu_d5b3ed3a4cuda3std6ranges3__45__cpo4nextE
	.align		8
        /*00b8*/ 	.dword	_ZN34_INTERNAL_95a1e158_4_k_cu_d5b3ed3a4cuda3std6ranges3__45__cpo4prevE
	.align		8
        /*00c0*/ 	.dword	_ZN34_INTERNAL_95a1e158_4_k_cu_d5b3ed3a4cuda3std6ranges3__45__cpo4dataE
	.align		8
        /*00c8*/ 	.dword	_ZN34_INTERNAL_95a1e158_4_k_cu_d5b3ed3a4cuda3std6ranges3__45__cpo5cdataE
	.align		8
        /*00d0*/ 	.dword	_ZN34_INTERNAL_95a1e158_4_k_cu_d5b3ed3a4cuda3std6ranges3__45__cpo4sizeE
	.align		8
        /*00d8*/ 	.dword	_ZN34_INTERNAL_95a1e158_4_k_cu_d5b3ed3a4cuda3std6ranges3__45__cpo5ssizeE
	.align		8
        /*00e0*/ 	.dword	_ZN34_INTERNAL_95a1e158_4_k_cu_d5b3ed3a4cuda3std6ranges3__45__cpo8distanceE
	.align		8
        /*00e8*/ 	.dword	_ZN34_INTERNAL_95a1e158_4_k_cu_d5b3ed3a6thrust24THRUST_300001_SM_1000_NS6system6detail10sequential3seqE
	.align		8
        /*00f0*/ 	.dword	_ZN34_INTERNAL_95a1e158_4_k_cu_d5b3ed3a6thrust24THRUST_300001_SM_1000_NS12placeholders2_1E
	.align		8
        /*00f8*/ 	.dword	_ZN34_INTERNAL_95a1e158_4_k_cu_d5b3ed3a6thrust24THRUST_300001_SM_1000_NS12placeholders2_2E
	.align		8
        /*0100*/ 	.dword	_ZN34_INTERNAL_95a1e158_4_k_cu_d5b3ed3a6thrust24THRUST_300001_SM_1000_NS12placeholders2_3E
	.align		8
        /*0108*/ 	.dword	_ZN34_INTERNAL_95a1e158_4_k_cu_d5b3ed3a6thrust24THRUST_300001_SM_1000_NS12placeholders2_4E
	.align		8
        /*0110*/ 	.dword	_ZN34_INTERNAL_95a1e158_4_k_cu_d5b3ed3a6thrust24THRUST_300001_SM_1000_NS12placeholders2_5E
	.align		8
        /*0118*/ 	.dword	_ZN34_INTERNAL_95a1e158_4_k_cu_d5b3ed3a6thrust24THRUST_300001_SM_1000_NS12placeholders2_6E
	.align		8
        /*0120*/ 	.dword	_ZN34_INTERNAL_95a1e158_4_k_cu_d5b3ed3a6thrust24THRUST_300001_SM_1000_NS12placeholders2_7E
	.align		8
        /*0128*/ 	.dword	_ZN34_INTERNAL_95a1e158_4_k_cu_d5b3ed3a6thrust24THRUST_300001_SM_1000_NS12placeholders2_8E
	.align		8
        /*0130*/ 	.dword	_ZN34_INTERNAL_95a1e158_4_k_cu_d5b3ed3a6thrust24THRUST_300001_SM_1000_NS12placeholders2_9E
	.align		8
        /*0138*/ 	.dword	_ZN34_INTERNAL_95a1e158_4_k_cu_d5b3ed3a6thrust24THRUST_300001_SM_1000_NS12placeholders3_10E


//--------------------- .text._ZN3cub18CUB_300001_SM_10006detail11EmptyKernelIvEEvv --------------------------
	.section	.text._ZN3cub18CUB_300001_SM_10006detail11EmptyKernelIvEEvv,"ax",@progbits
	.align	128
        .global         _ZN3cub18CUB_300001_SM_10006detail11EmptyKernelIvEEvv
        .type           _ZN3cub18CUB_300001_SM_10006detail11EmptyKernelIvEEvv,@function
        .size           _ZN3cub18CUB_300001_SM_10006detail11EmptyKernelIvEEvv,(.L_x_9 - _ZN3cub18CUB_300001_SM_10006detail11EmptyKernelIvEEvv)
        .other          _ZN3cub18CUB_300001_SM_10006detail11EmptyKernelIvEEvv,@"STO_CUDA_ENTRY STV_DEFAULT"
_ZN3cub18CUB_300001_SM_10006detail11EmptyKernelIvEEvv:
.text._ZN3cub18CUB_300001_SM_10006detail11EmptyKernelIvEEvv:
[----:B------:R-:W-:Y:S01]  /*0000*/  LDC R1, c[0x0][0x37c] ;  /* 0x0000df00ff017b82 */ /* 0x000fe20000000800 */
[----:B------:R-:W-:Y:S05]  /*0010*/  EXIT ;  /* 0x000000000000794d */ /* 0x000fea0003800000 */
.L_x_0:
[----:B------:R-:W-:-:S00]  /*0020*/  BRA `(.L_x_0) ;  /* 0xfffffffc00fc7947 */ /* 0x000fc0000383ffff */
[----:B------:R-:W-:-:S00]  /*0030*/  NOP ;  /* 0x0000000000007918 */ /* 0x000fc00000000000 */
        /* <DEDUP_REMOVED lines=12> */
.L_x_9:


//--------------------- .text._Z16leftshift_kernelIlEvPKT_PS0_ji --------------------------
	.section	.text._Z16leftshift_kernelIlEvPKT_PS0_ji,"ax",@progbits
	.align	128
        .global         _Z16leftshift_kernelIlEvPKT_PS0_ji
        .type           _Z16leftshift_kernelIlEvPKT_PS0_ji,@function
        .size           _Z16leftshift_kernelIlEvPKT_PS0_ji,(.L_x_10 - _Z16leftshift_kernelIlEvPKT_PS0_ji)
        .other          _Z16leftshift_kernelIlEvPKT_PS0_ji,@"STO_CUDA_ENTRY STV_DEFAULT"
_Z16leftshift_kernelIlEvPKT_PS0_ji:
.text._Z16leftshift_kernelIlEvPKT_PS0_ji:
[----:B------:R-:W-:Y:S01]  /*0000*/  LDC R1, c[0x0][0x37c] ;  /* 0x0000df00ff017b82 */ /* 0x000fe20000000800 */
[----:B------:R-:W0:Y:S07]  /*0010*/  S2R R0, SR_TID.X ;  /* 0x0000000000007919 */ /* 0x000e2e0000002100 */
[----:B------:R-:W0:Y:S01]  /*0020*/  S2UR UR4, SR_CTAID.X ;  /* 0x00000000000479c3 */ /* 0x000e220000002500 */
[----:B------:R-:W1:Y:S07]  /*0030*/  LDCU UR5, c[0x0][0x390] ;  /* 0x00007200ff0577ac */ /* 0x000e6e0008000800 */
[----:B------:R-:W0:Y:S02]  /*0040*/  LDC R9, c[0x0][0x360] ;  /* 0x0000d800ff097b82 */ /* 0x000e240000000800 */
[----:B0-----:R-:W-:-:S05]  /*0050*/  IMAD R9, R9, UR4, R0 ;  /* 0x0000000409097c24 */ /* 0x001fca000f8e0200 */
[----:B-1----:R-:W-:-:S13]  /*0060*/  ISETP.GE.U32.AND P0, PT, R9, UR5, PT ;  /* 0x0000000509007c0c */ /* 0x002fda000bf06070 */
[----:B------:R-:W-:Y:S05]  /*0070*/  @P0 EXIT ;  /* 0x000000000000094d */ /* 0x000fea0003800000 */
[----:B------:R-:W0:Y:S01]  /*0080*/  LDC.64 R2, c[0x0][0x380] ;  /* 0x0000e000ff027b82 */ /* 0x000e220000000a00 */
[----:B------:R-:W1:Y:S01]  /*0090*/  LDCU.64 UR4, c[0x0][0x358] ;  /* 0x00006b00ff0477ac */ /* 0x000e620008000a00 */
[----:B------:R-:W2:Y:S06]  /*00a0*/  LDCU UR6, c[0x0][0x394] ;  /* 0x00007280ff0677ac */ /* 0x000eac0008000800 */
[----:B------:R-:W3:Y:S01]  /*00b0*/  LDC.64 R4, c[0x0][0x388] ;  /* 0x0000e200ff047b82 */ /* 0x000ee20000000a00 */
[----:B0-----:R-:W-:-:S06]  /*00c0*/  IMAD.WIDE R2, R9, 0x8, R2 ;  /* 0x0000000809027825 */ /* 0x001fcc00078e0202 */
[----:B-1----:R-:W2:Y:S01]  /*00d0*/  LDG.E.64 R2, desc[UR4][R2.64] ;  /* 0x0000000402027981 */ /* 0x002ea2000c1e1b00 */
[----:B---3--:R-:W-:Y:S01]  /*00e0*/  IMAD.WIDE R4, R9, 0x8, R4 ;  /* 0x0000000809047825 */ /* 0x008fe200078e0204 */
[C---:B--2---:R-:W-:Y:S02]  /*00f0*/  SHF.L.U64.HI R7, R2.reuse, UR6, R3 ;  /* 0x0000000602077c19 */ /* 0x044fe40008010203 */
[----:B------:R-:W-:-:S05]  /*0100*/  SHF.L.U32 R6, R2, UR6, RZ ;  /* 0x0000000602067c19 */ /* 0x000fca00080006ff */
[----:B------:R-:W-:Y:S01]  /*0110*/  STG.E.64 desc[UR4][R4.64], R6 ;  /* 0x0000000604007986 */ /* 0x000fe2000c101b04 */
[----:B------:R-:W-:Y:S05]  /*0120*/  EXIT ;  /* 0x000000000000794d */ /* 0x000fea0003800000 */
.L_x_1:
        /* <DEDUP_REMOVED lines=13> */
.L_x_10:


//--------------------- .text._Z16leftshift_kernelIjEvPKT_PS0_ji --------------------------
	.section	.text._Z16leftshift_kernelIjEvPKT_PS0_ji,"ax",@progbits
	.align	128
        .global         _Z16leftshift_kernelIjEvPKT_PS0_ji
        .type           _Z16leftshift_kernelIjEvPKT_PS0_ji,@function
        .size           _Z16leftshift_kernelIjEvPKT_PS0_ji,(.L_x_11 - _Z16leftshift_kernelIjEvPKT_PS0_ji)
        .other          _Z16leftshift_kernelIjEvPKT_PS0_ji,@"STO_CUDA_ENTRY STV_DEFAULT"
_Z16leftshift_kernelIjEvPKT_PS0_ji:
.text._Z16leftshift_kernelIjEvPKT_PS0_ji:
        /* <DEDUP_REMOVED lines=13> */
[----:B-1----:R-:W2:Y:S01]  /*00d0*/  LDG.E R2, desc[UR4][R2.64] ;  /* 0x0000000402027981 */ /* 0x002ea2000c1e1900 */
[----:B---3--:R-:W-:Y:S01]  /*00e0*/  IMAD.WIDE R4, R7, 0x4, R4 ;  /* 0x0000000407047825 */ /* 0x008fe200078e0204 */
[----:B--2---:R-:W-:-:S05]  /*00f0*/  SHF.L.U32 R7, R2, UR6, RZ ;  /* 0x0000000602077c19 */ /* 0x004fca00080006ff */
[----:B------:R-:W-:Y:S01]  /*0100*/  STG.E desc[UR4][R4.64], R7 ;  /* 0x0000000704007986 */ /* 0x000fe2000c101904 */
[----:B------:R-:W-:Y:S05]  /*0110*/  EXIT ;  /* 0x000000000000794d */ /* 0x000fea0003800000 */
.L_x_2:
        /* <DEDUP_REMOVED lines=14> */
.L_x_11:


//--------------------- .text._Z16leftshift_kernelIiEvPKT_PS0_ji --------------------------
	.section	.text._Z16leftshift_kernelIiEvPKT_PS0_ji,"ax",@progbits
	.align	128
        .global         _Z16leftshift_kernelIiEvPKT_PS0_ji
        .type           _Z16leftshift_kernelIiEvPKT_PS0_ji,@function
        .size           _Z16leftshift_kernelIiEvPKT_PS0_ji,(.L_x_12 - _Z16leftshift_kernelIiEvPKT_PS0_ji)
        .other          _Z16leftshift_kernelIiEvPKT_PS0_ji,@"STO_CUDA_ENTRY STV_DEFAULT"
_Z16leftshift_kernelIiEvPKT_PS0_ji:
.text._Z16leftshift_kernelIiEvPKT_PS0_ji:
        /* <DEDUP_REMOVED lines=18> */
.L_x_3:
        /* <DEDUP_REMOVED lines=14> */
.L_x_12:


//--------------------- .text._Z16leftshift_kernelIhEvPKT_PS0_ji --------------------------
	.section	.text._Z16leftshift_kernelIhEvPKT_PS0_ji,"ax",@progbits
	.align	128
        .global         _Z16leftshift_kernelIhEvPKT_PS0_ji
        .type           _Z16leftshift_kernelIhEvPKT_PS0_ji,@function
        .size           _Z16leftshift_kernelIhEvPKT_PS0_ji,(.L_x_13 - _Z16leftshift_kernelIhEvPKT_PS0_ji)
        .other          _Z16leftshift_kernelIhEvPKT_PS0_ji,@"STO_CUDA_ENTRY STV_DEFAULT"
_Z16leftshift_kernelIhEvPKT_PS0_ji:
.text._Z16leftshift_kernelIhEvPKT_PS0_ji:
        /* <DEDUP_REMOVED lines=8> */
[----:B------:R-:W0:Y:S01]  /*0080*/  LDCU.128 UR8, c[0x0][0x380] ;  /* 0x00007000ff0877ac */ /* 0x000e220008000c00 */
[----:B------:R-:W-:Y:S01]  /*0090*/  SHF.R.S32.HI R0, RZ, 0x1f, R4 ;  /* 0x0000001fff007819 */ /* 0x000fe20000011404 */
[----:B------:R-:W1:Y:S01]  /*00a0*/  LDCU.64 UR4, c[0x0][0x358] ;  /* 0x00006b00ff0477ac */ /* 0x000e620008000a00 */
[----:B------:R-:W2:Y:S01]  /*00b0*/  LDCU UR6, c[0x0][0x394] ;  /* 0x00007280ff0677ac */ /* 0x000ea20008000800 */
[----:B0-----:R-:W-:-:S04]  /*00c0*/  IADD3 R2, P0, PT, R4, UR8, RZ ;  /* 0x0000000804027c10 */ /* 0x001fc8000ff1e0ff */
[----:B------:R-:W-:-:S05]  /*00d0*/  IADD3.X R3, PT, PT, R0, UR9, RZ, P0, !PT ;  /* 0x0000000900037c10 */ /* 0x000fca00087fe4ff */
[----:B-1----:R-:W2:Y:S01]  /*00e0*/  LDG.E.U8 R2, desc[UR4][R2.64] ;  /* 0x0000000402027981 */ /* 0x002ea2000c1e1100 */
[----:B------:R-:W-:-:S04]  /*00f0*/  IADD3 R4, P0, PT, R4, UR10, RZ ;  /* 0x0000000a04047c10 */ /* 0x000fc8000ff1e0ff */
[----:B------:R-:W-:Y:S02]  /*0100*/  IADD3.X R5, PT, PT, R0, UR11, RZ, P0, !PT ;  /* 0x0000000b00057c10 */ /* 0x000fe400087fe4ff */
[----:B--2---:R-:W-:-:S05]  /*0110*/  SHF.L.U32 R7, R2, UR6, RZ ;  /* 0x0000000602077c19 */ /* 0x004fca00080006ff */
[----:B------:R-:W-:Y:S01]  /*0120*/  STG.E.U8 desc[UR4][R4.64], R7 ;  /* 0x0000000704007986 */ /* 0x000fe2000c101104 */
[----:B------:R-:W-:Y:S05]  /*0130*/  EXIT ;  /* 0x000000000000794d */ /* 0x000fea0003800000 */
.L_x_4:
        /* <DEDUP_REMOVED lines=12> */
.L_x_13:


//--------------------- .text._Z18bitwise_or__kernelIiEvPKT_S2_PS0_j --------------------------
	.section	.text._Z18bitwise_or__kernelIiEvPKT_S2_PS0_j,"ax",@progbits
	.align	128
        .global         _Z18bitwise_or__kernelIiEvPKT_S2_PS0_j
        .type           _Z18bitwise_or__kernelIiEvPKT_S2_PS0_j,@function
        .size           _Z18bitwise_or__kernelIiEvPKT_S2_PS0_j,(.L_x_14 - _Z18bitwise_or__kernelIiEvPKT_S2_PS0_j)
        .other          _Z18bitwise_or__kernelIiEvPKT_S2_PS0_j,@"STO_CUDA_ENTRY STV_DEFAULT"
_Z18bitwise_or__kernelIiEvPKT_S2_PS0_j:
.text._Z18bitwise_or__kernelIiEvPKT_S2_PS0_j:
        /* <DEDUP_REMOVED lines=9> */
[----:B------:R-:W1:Y:S07]  /*0090*/  LDCU.64 UR4, c[0x0][0x358] ;  /* 0x00006b00ff0477ac */ /* 0x000e6e0008000a00 */
[----:B------:R-:W2:Y:S08]  /*00a0*/  LDC.64 R4, c[0x0][0x388] ;  /* 0x0000e200ff047b82 */ /* 0x000eb00000000a00 */
[----:B------:R-:W3:Y:S01]  /*00b0*/  LDC.64 R6, c[0x0][0x390] ;  /* 0x0000e400ff067b82 */ /* 0x000ee20000000a00 */
[----:B0-----:R-:W-:-:S06]  /*00c0*/  IMAD.WIDE R2, R9, 0x4, R2 ;  /* 0x0000000409027825 */ /* 0x001fcc00078e0202 */
[----:B-1----:R-:W4:Y:S01]  /*00d0*/  LDG.E R2, desc[UR4][R2.64] ;  /* 0x0000000402027981 */ /* 0x002f22000c1e1900 */
[----:B--2---:R-:W-:-:S06]  /*00e0*/  IMAD.WIDE R4, R9, 0x4, R4 ;  /* 0x0000000409047825 */ /* 0x004fcc00078e0204 */
[----:B------:R-:W4:Y:S01]  /*00f0*/  LDG.E R5, desc[UR4][R4.64] ;  /* 0x0000000404057981 */ /* 0x000f22000c1e1900 */
[----:B---3--:R-:W-:Y:S01]  /*0100*/  IMAD.WIDE R6, R9, 0x4, R6 ;  /* 0x0000000409067825 */ /* 0x008fe200078e0206 */
[----:B----4-:R-:W-:-:S05]  /*0110*/  LOP3.LUT R9, R5, R2, RZ, 0xfc, !PT ;  /* 0x0000000205097212 */ /* 0x010fca00078efcff */
[----:B------:R-:W-:Y:S01]  /*0120*/  STG.E desc[UR4][R6.64], R9 ;  /* 0x0000000906007986 */ /* 0x000fe2000c101904 */
[----:B------:R-:W-:Y:S05]  /*0130*/  EXIT ;  /* 0x000000000000794d */ /* 0x000fea0003800000 */
.L_x_5:
        /* <DEDUP_REMOVED lines=12> */
.L_x_14:


//--------------------- .text._Z18bitwise_or__kernelIlEvPKT_S2_PS0_j --------------------------
	.section	.text._Z18bitwise_or__kernelIlEvPKT_S2_PS0_j,"ax",@progbits
	.align	128
        .global         _Z18bitwise_or__kernelIlEvPKT_S2_PS0_j
        .type           _Z18bitwise_or__kernelIlEvPKT_S2_PS0_j,@function
        .size           _Z18bitwise_or__kernelIlEvPKT_S2_PS0_j,(.L_x_15 - _Z18bitwise_or__kernelIlEvPKT_S2_PS0_j)
        .other          _Z18bitwise_or__kernelIlEvPKT_S2_PS0_j,@"STO_CUDA_ENTRY STV_DEFAULT"
_Z18bitwise_or__kernelIlEvPKT_S2_PS0_j:
.text._Z18bitwise_or__kernelIlEvPKT_S2_PS0_j:
        /* <DEDUP_REMOVED lines=13> */
[----:B-1----:R-:W4:Y:S01]  /*00d0*/  LDG.E.64 R2, desc[UR4][R2.64] ;  /* 0x0000000402027981 */ /* 0x002f22000c1e1b00 */
[----:B--2---:R-:W-:-:S06]  /*00e0*/  IMAD.WIDE R4, R11, 0x8, R4 ;  /* 0x000000080b047825 */ /* 0x004fcc00078e0204 */
[----:B------:R-:W4:Y:S01]  /*00f0*/  LDG.E.64 R4, desc[UR4][R4.64] ;  /* 0x0000000404047981 */ /* 0x000f22000c1e1b00 */
[----:B---3--:R-:W-:Y:S01]  /*0100*/  IMAD.WIDE R6, R11, 0x8, R6 ;  /* 0x000000080b067825 */ /* 0x008fe200078e0206 */
[----:B----4-:R-:W-:Y:S02]  /*0110*/  LOP3.LUT R8, R4, R2, RZ, 0xfc, !PT ;  /* 0x0000000204087212 */ /* 0x010fe400078efcff */
[----:B------:R-:W-:-:S05]  /*0120*/  LOP3.LUT R9, R5, R3, RZ, 0xfc, !PT ;  /* 0x0000000305097212 */ /* 0x000fca00078efcff */
[----:B------:R-:W-:Y:S01]  /*0130*/  STG.E.64 desc[UR4][R6.64], R8 ;  /* 0x0000000806007986 */ /* 0x000fe2000c101b04 */
[----:B------:R-:W-:Y:S05]  /*0140*/  EXIT ;  /* 0x000000000000794d */ /* 0x000fea0003800000 */
.L_x_6:
        /* <DEDUP_REMOVED lines=11> */
.L_x_15:


//--------------------- .text._Z18bitwise_or__kernelIjEvPKT_S2_PS0_j --------------------------
	.section	.text._Z18bitwise_or__kernelIjEvPKT_S2_PS0_j,"ax",@progbits
	.align	128
        .global         _Z18bitwise_or__kernelIjEvPKT_S2_PS0_j
        .type           _Z18bitwise_or__kernelIjEvPKT_S2_PS0_j,@function
        .size           _Z18bitwise_or__kernelIjEvPKT_S2_PS0_j,(.L_x_16 - _Z18bitwise_or__kernelIjEvPKT_S2_PS0_j)
        .other          _Z18bitwise_or__kernelIjEvPKT_S2_PS0_j,@"STO_CUDA_ENTRY STV_DEFAULT"
_Z18bitwise_or__kernelIjEvPKT_S2_PS0_j:
.text._Z18bitwise_or__kernelIjEvPKT_S2_PS0_j:
        /* <DEDUP_REMOVED lines=20> */
.L_x_7:
        /* <DEDUP_REMOVED lines=12> */
.L_x_16:


//--------------------- .text._Z18bitwise_or__kernelIhEvPKT_S2_PS0_j --------------------------
	.section	.text._Z18bitwise_or__kernelIhEvPKT_S2_PS0_j,"ax",@progbits
	.align	128
        .global         _Z18bitwise_or__kernelIhEvPKT_S2_PS0_j
        .type           _Z18bitwise_or__kernelIhEvPKT_S2_PS0_j,@function
        .size           _Z18bitwise_or__kernelIhEvPKT_S2_PS0_j,(.L_x_17 - _Z18bitwise_or__kernelIhEvPKT_S2_PS0_j)
        .other          _Z18bitwise_or__kernelIhEvPKT_S2_PS0_j,@"STO_CUDA_ENTRY STV_DEFAULT"
_Z18bitwise_or__kernelIhEvPKT_S2_PS0_j:
.text._Z18bitwise_or__kernelIhEvPKT_S2_PS0_j:
        /* <DEDUP_REMOVED lines=11> */
[----:B------:R-:W2:Y:S01]  /*00b0*/  LDCU.64 UR6, c[0x0][0x390] ;  /* 0x00007200ff0677ac */ /* 0x000ea20008000a00 */
[C---:B0-----:R-:W-:Y:S02]  /*00c0*/  IADD3 R4, P1, PT, R6.reuse, UR10, RZ ;  /* 0x0000000a06047c10 */ /* 0x041fe4000ff3e0ff */
[----:B------:R-:W-:Y:S02]  /*00d0*/  IADD3 R2, P0, PT, R6, UR8, RZ ;  /* 0x0000000806027c10 */ /* 0x000fe4000ff1e0ff */
[C---:B------:R-:W-:Y:S02]  /*00e0*/  IADD3.X R5, PT, PT, R0.reuse, UR11, RZ, P1, !PT ;  /* 0x0000000b00057c10 */ /* 0x040fe40008ffe4ff */
[----:B------:R-:W-:-:S04]  /*00f0*/  IADD3.X R3, PT, PT, R0, UR9, RZ, P0, !PT ;  /* 0x0000000900037c10 */ /* 0x000fc800087fe4ff */
[----:B-1----:R-:W3:Y:S04]  /*0100*/  LDG.E.U8 R5, desc[UR4][R4.64] ;  /* 0x0000000404057981 */ /* 0x002ee8000c1e1100 */
[----:B------:R-:W3:Y:S01]  /*0110*/  LDG.E.U8 R2, desc[UR4][R2.64] ;  /* 0x0000000402027981 */ /* 0x000ee2000c1e1100 */
[----:B--2---:R-:W-:-:S04]  /*0120*/  IADD3 R6, P0, PT, R6, UR6, RZ ;  /* 0x0000000606067c10 */ /* 0x004fc8000ff1e0ff */
[----:B------:R-:W-:Y:S02]  /*0130*/  IADD3.X R7, PT, PT, R0, UR7, RZ, P0, !PT ;  /* 0x0000000700077c10 */ /* 0x000fe400087fe4ff */
[----:B---3--:R-:W-:-:S05]  /*0140*/  LOP3.LUT R9, R5, R2, RZ, 0xfc, !PT ;  /* 0x0000000205097212 */ /* 0x008fca00078efcff */
[----:B------:R-:W-:Y:S01]  /*0150*/  STG.E.U8 desc[UR4][R6.64], R9 ;  /* 0x0000000906007986 */ /* 0x000fe2000c101104 */
[----:B------:R-:W-:Y:S05]  /*0160*/  EXIT ;  /* 0x000000000000794d */ /* 0x000fea0003800000 */
.L_x_8:
        /* <DEDUP_REMOVED lines=9> */
.L_x_17:


//--------------------- .nv.shared.reserved.0     --------------------------
	.section	.nv.shared.reserved.0,"aw",@nobits
	.weak		__nv_reservedSMEM_offset_0_alias
	.size		__nv_reservedSMEM_offset_0_alias, 0, 64
	.other		__nv_reservedSMEM_offset_0_alias,@"STO_CUDA_RESERVED_SHARED STV_DEFAULT"
__nv_reservedSMEM_offset_0_alias:
	.zero		0
	.zero		64


//--------------------- .nv.global                --------------------------
	.section	.nv.global,"aw",@nobits
.nv.global:
	.type		_ZN34_INTERNAL_95a1e158_4_k_cu_d5b3ed3a6thrust24THRUST_300001_SM_1000_NS12placeholders2_5E,@object
	.size		_ZN34_INTERNAL_95a1e158_4_k_cu_d5b3ed3a6thrust24THRUST_300001_SM_1000_NS12placeholders2_5E,(_ZN34_INTERNAL_95a1e158_4_k_cu_d5b3ed3a4cuda3std3__45__cpo6cbeginE - _ZN34_INTERNAL_95a1e158_4_k_cu_d5b3ed3a6thrust24THRUST_300001_SM_1000_NS12placeholders2_5E)
_ZN34_INTERNAL_95a1e158_4_k_cu_d5b3ed3a6thrust24THRUST_300001_SM_1000_NS12placeholders2_5E:
	.zero		1
	.type		_ZN34_INTERNAL_95a1e158_4_k_cu_d5b3ed3a4cuda3std3__45__cpo6cbeginE,@object
	.size		_ZN34_INTERNAL_95a1e158_4_k_cu_d5b3ed3a4cuda3std3__45__cpo6cbeginE,(_ZN34_INTERNAL_95a1e158_4_k_cu_d5b3ed3a4cuda3std6ranges3__45__cpo6cbeginE - _ZN34_INTERNAL_95a1e158_4_k_cu_d5b3ed3a4cuda3std3__45__cpo6cbeginE)
_ZN34_INTERNAL_95a1e158_4_k_cu_d5b3ed3a4cuda3std3__45__cpo6cbeginE:
	.zero		1
	.type		_ZN34_INTERNAL_95a1e158_4_k_cu_d5b3ed3a4cuda3std6ranges3__45__cpo6cbeginE,@object
	.size		_ZN34_INTERNAL_95a1e158_4_k_cu_d5b3ed3a4cuda3std6ranges3__45__cpo6cbeginE,(_ZN34_INTERNAL_95a1e158_4_k_cu_d5b3ed3a4cuda3std3__48in_placeE - _ZN34_INTERNAL_95a1e158_4_k_cu_d5b3ed3a4cuda3std6ranges3__45__cpo6cbeginE)
_ZN34_INTERNAL_95a1e158_4_k_cu_d5b3ed3a4cuda3std6ranges3__45__cpo6cbeginE:
	.zero		1
	.type		_ZN34_INTERNAL_95a1e158_4_k_cu_d5b3ed3a4cuda3std3__48in_placeE,@object
	.size		_ZN34_INTERNAL_95a1e158_4_k_cu_d5b3ed3a4cuda3std3__48in_placeE,(_ZN34_INTERNAL_95a1e158_4_k_cu_d5b3ed3a4cuda3std6ranges3__45__cpo4sizeE - _ZN34_INTERNAL_95a1e158_4_k_cu_d5b3ed3a4cuda3std3__48in_placeE)
_ZN34_INTERNAL_95a1e158_4_k_cu_d5b3ed3a4cuda3std3__48in_placeE:
	.zero		1
	.type		_ZN34_INTERNAL_95a1e158_4_k_cu_d5b3ed3a4cuda3std6ranges3__45__cpo4sizeE,@object
	.size		_ZN34_INTERNAL_95a1e158_4_k_cu_d5b3ed3a4cuda3std6ranges3__45__cpo4sizeE,(_ZN34_INTERNAL_95a1e158_4_k_cu_d5b3ed3a6thrust24THRUST_300001_SM_1000_NS12placeholders2_9E - _ZN34_INTERNAL_95a1e158_4_k_cu_d5b3ed3a4cuda3std6ranges3__45__cpo4sizeE)
_ZN34_INTERNAL_95a1e158_4_k_cu_d5b3ed3a4cuda3std6ranges3__45__cpo4sizeE:
	.zero		1
	.type		_ZN34_INTERNAL_95a1e158_4_k_cu_d5b3ed3a6thrust24THRUST_300001_SM_1000_NS12placeholders2_9E,@object
	.size		_ZN34_INTERNAL_95a1e158_4_k_cu_d5b3ed3a6thrust24THRUST_300001_SM_1000_NS12placeholders2_9E,(_ZN34_INTERNAL_95a1e158_4_k_cu_d5b3ed3a4cuda3std3__45__cpo7crbeginE - _ZN34_INTERNAL_95a1e158_4_k_cu_d5b3ed3a6thrust24THRUST_300001_SM_1000_NS12placeholders2_9E)
_ZN34_INTERNAL_95a1e158_4_k_cu_d5b3ed3a6thrust24THRUST_300001_SM_1000_NS12placeholders2_9E:
	.zero		1
	.type		_ZN34_INTERNAL_95a1e158_4_k_cu_d5b3ed3a4cuda3std3__45__cpo7crbeginE,@object
	.size		_ZN34_INTERNAL_95a1e158_4_k_cu_d5b3ed3a4cuda3std3__45__cpo7crbeginE,(_ZN34_INTERNAL_95a1e158_4_k_cu_d5b3ed3a4cuda3std6ranges3__45__cpo4nextE - _ZN34_INTERNAL_95a1e158_4_k_cu_d5b3ed3a4cuda3std3__45__cpo7crbeginE)
_ZN34_INTERNAL_95a1e158_4_k_cu_d5b3ed3a4cuda3std3__45__cpo7crbeginE:
	.zero		1
	.type		_ZN34_INTERNAL_95a1e158_4_k_cu_d5b3ed3a4cuda3std6ranges3__45__cpo4nextE,@object
	.size		_ZN34_INTERNAL_95a1e158_4_k_cu_d5b3ed3a4cuda3std6ranges3__45__cpo4nextE,(_ZN34_INTERNAL_95a1e158_4_k_cu_d5b3ed3a4cuda3std6ranges3__45__cpo4swapE - _ZN34_INTERNAL_95a1e158_4_k_cu_d5b3ed3a4cuda3std6ranges3__45__cpo4nextE)
_ZN34_INTERNAL_95a1e158_4_k_cu_d5b3ed3a4cuda3std6ranges3__45__cpo4nextE:
	.zero		1
	.type		_ZN34_INTERNAL_95a1e158_4_k_cu_d5b3ed3a4cuda3std6ranges3__45__cpo4swapE,@object
	.size		_ZN34_INTERNAL_95a1e158_4_k_cu_d5b3ed3a4cuda3std6ranges3__45__cpo4swapE,(_ZN34_INTERNAL_95a1e158_4_k_cu_d5b3ed3a6thrust24THRUST_300001_SM_1000_NS12placeholders2_1E - _ZN34_INTERNAL_95a1e158_4_k_cu_d5b3ed3a4cuda3std6ranges3__45__cpo4swapE)
_ZN34_INTERNAL_95a1e158_4_k_cu_d5b3ed3a4cuda3std6ranges3__45__cpo4swapE:
	.zero		1
	.type		_ZN34_INTERNAL_95a1e158_4_k_cu_d5b3ed3a6thrust24THRUST_300001_SM_1000_NS12placeholders2_1E,@object
	.size		_ZN34_INTERNAL_95a1e158_4_k_cu_d5b3ed3a6thrust24THRUST_300001_SM_1000_NS12placeholders2_1E,(_ZN34_INTERNAL_95a1e158_4_k_cu_d5b3ed3a6thrust24THRUST_300001_SM_1000_NS12placeholders2_3E - _ZN34_INTERNAL_95a1e158_4_k_cu_d5b3ed3a6thrust24THRUST_300001_SM_1000_NS12placeholders2_1E)
_ZN34_INTERNAL_95a1e158_4_k_cu_d5b3ed3a6thrust24THRUST_300001_SM_1000_NS12placeholders2_1E:
	.zero		1
	.type		_ZN34_INTERNAL_95a1e158_4_k_cu_d5b3ed3a6thrust24THRUST_300001_SM_1000_NS12placeholders2_3E,@object
	.size		_ZN34_INTERNAL_95a1e158_4_k_cu_d5b3ed3a6thrust24THRUST_300001_SM_1000_NS12placeholders2_3E,(_ZN34_INTERNAL_95a1e158_4_k_cu_d5b3ed3a4cuda3std3__45__cpo5beginE - _ZN34_INTERNAL_95a1e158_4_k_cu_d5b3ed3a6thrust24THRUST_300001_SM_1000_NS12placeholders2_3E)
_ZN34_INTERNAL_95a1e158_4_k_cu_d5b3ed3a6thrust24THRUST_300001_SM_1000_NS12placeholders2_3E:
	.zero		1
	.type		_ZN34_INTERNAL_95a1e158_4_k_cu_d5b3ed3a4cuda3std3__45__cpo5beginE,@object
	.size		_ZN34_INTERNAL_95a1e158_4_k_cu_d5b3ed3a4cuda3std3__45__cpo5beginE,(_ZN34_INTERNAL_95a1e158_4_k_cu_d5b3ed3a4cuda3std6ranges3__45__cpo5beginE - _ZN34_INTERNAL_95a1e158_4_k_cu_d5b3ed3a4cuda3std3__45__cpo5beginE)
_ZN34_INTERNAL_95a1e158_4_k_cu_d5b3ed3a4cuda3std3__45__cpo5beginE:
	.zero		1
	.type		_ZN34_INTERNAL_95a1e158_4_k_cu_d5b3ed3a4cuda3std6ranges3__45__cpo5beginE,@object
	.size		_ZN34_INTERNAL_95a1e158_4_k_cu_d5b3ed3a4cuda3std6ranges3__45__cpo5beginE,(_ZN34_INTERNAL_95a1e158_4_k_cu_d5b3ed3a4cuda3std3__436_GLOBAL__N__95a1e158_4_k_cu_d5b3ed3a6ignoreE - _ZN34_INTERNAL_95a1e158_4_k_cu_d5b3ed3a4cuda3std6ranges3__45__cpo5beginE)
_ZN34_INTERNAL_95a1e158_4_k_cu_d5b3ed3a4cuda3std6ranges3__45__cpo5beginE:
	.zero		1
	.type		_ZN34_INTERNAL_95a1e158_4_k_cu_d5b3ed3a4cuda3std3__436_GLOBAL__N__95a1e158_4_k_cu_d5b3ed3a6ignoreE,@object
	.size		_ZN34_INTERNAL_95a1e158_4_k_cu_d5b3ed3a4cuda3std3__436_GLOBAL__N__95a1e158_4_k_cu_d5b3ed3a6ignoreE,(_ZN34_INTERNAL_95a1e158_4_k_cu_d5b3ed3a4cuda3std6ranges3__45__cpo4dataE - _ZN34_INTERNAL_95a1e158_4_k_cu_d5b3ed3a4cuda3std3__436_GLOBAL__N__95a1e158_4_k_cu_d5b3ed3a6ignoreE)
_ZN34_INTERNAL_95a1e158_4_k_cu_d5b3ed3a4cuda3std3__436_GLOBAL__N__95a1e158_4_k_cu_d5b3ed3a6ignoreE:
	.zero		1
	.type		_ZN34_INTERNAL_95a1e158_4_k_cu_d5b3ed3a4cuda3std6ranges3__45__cpo4dataE,@object
	.size		_ZN34_INTERNAL_95a1e158_4_k_cu_d5b3ed3a4cuda3std6ranges3__45__cpo4dataE,(_ZN34_INTERNAL_95a1e158_4_k_cu_d5b3ed3a6thrust24THRUST_300001_SM_1000_NS12placeholders2_7E - _ZN34_INTERNAL_95a1e158_4_k_cu_d5b3ed3a4cuda3std6ranges3__45__cpo4dataE)
_ZN34_INTERNAL_95a1e158_4_k_cu_d5b3ed3a4cuda3std6ranges3__45__cpo4dataE:
	.zero		1
	.type		_ZN34_INTERNAL_95a1e158_4_k_cu_d5b3ed3a6thrust24THRUST_300001_SM_1000_NS12placeholders2_7E,@object
	.size		_ZN34_INTERNAL_95a1e158_4_k_cu_d5b3ed3a6thrust24THRUST_300001_SM_1000_NS12placeholders2_7E,(_ZN34_INTERNAL_95a1e158_4_k_cu_d5b3ed3a4cuda3std3__45__cpo6rbeginE - _ZN34_INTERNAL_95a1e158_4_k_cu_d5b3ed3a6thrust24THRUST_300001_SM_1000_NS12placeholders2_7E)
_ZN34_INTERNAL_95a1e158_4_k_cu_d5b3ed3a6thrust24THRUST_300001_SM_1000_NS12placeholders2_7E:
	.zero		1
	.type		_ZN34_INTERNAL_95a1e158_4_k_cu_d5b3ed3a4cuda3std3__45__cpo6rbeginE,@object
	.size		_ZN34_INTERNAL_95a1e158_4_k_cu_d5b3ed3a4cuda3std3__45__cpo6rbeginE,(_ZN34_INTERNAL_95a1e158_4_k_cu_d5b3ed3a4cuda3std6ranges3__45__cpo7advanceE - _ZN34_INTERNAL_95a1e158_4_k_cu_d5b3ed3a4cuda3std3__45__cpo6rbeginE)
_ZN34_INTERNAL_95a1e158_4_k_cu_d5b3ed3a4cuda3std3__45__cpo6rbeginE:
	.zero		1
	.type		_ZN34_INTERNAL_95a1e158_4_k_cu_d5b3ed3a4cuda3std6ranges3__45__cpo7advanceE,@object
	.size		_ZN34_INTERNAL_95a1e158_4_k_cu_d5b3ed3a4cuda3std6ranges3__45__cpo7advanceE,(_ZN34_INTERNAL_95a1e158_4_k_cu_d5b3ed3a4cuda3std3__47nulloptE - _ZN34_INTERNAL_95a1e158_4_k_cu_d5b3ed3a4cuda3std6ranges3__45__cpo7advanceE)
_ZN34_INTERNAL_95a1e158_4_k_cu_d5b3ed3a4cuda3std6ranges3__45__cpo7advanceE:
	.zero		1
	.type		_ZN34_INTERNAL_95a1e158_4_k_cu_d5b3ed3a4cuda3std3__47nulloptE,@object
	.size		_ZN34_INTERNAL_95a1e158_4_k_cu_d5b3ed3a4cuda3std3__47nulloptE,(_ZN34_INTERNAL_95a1e158_4_k_cu_d5b3ed3a4cuda3std6ranges3__45__cpo8distanceE - _ZN34_INTERNAL_95a1e158_4_k_cu_d5b3ed3a4cuda3std3__47nulloptE)
_ZN34_INTERNAL_95a1e158_4_k_cu_d5b3ed3a4cuda3std3__47nulloptE:
	.zero		1
	.type		_ZN34_INTERNAL_95a1e158_4_k_cu_d5b3ed3a4cuda3std6ranges3__45__cpo8distanceE,@object
	.size		_ZN34_INTERNAL_95a1e158_4_k_cu_d5b3ed3a4cuda3std6ranges3__45__cpo8distanceE,(_ZN34_INTERNAL_95a1e158_4_k_cu_d5b3ed3a6thrust24THRUST_300001_SM_1000_NS12placeholders2_6E - _ZN34_INTERNAL_95a1e158_4_k_cu_d5b3ed3a4cuda3std6ranges3__45__cpo8distanceE)
_ZN34_INTERNAL_95a1e158_4_k_cu_d5b3ed3a4cuda3std6ranges3__45__cpo8distanceE:
	.zero		1
	.type		_ZN34_INTERNAL_95a1e158_4_k_cu_d5b3ed3a6thrust24THRUST_300001_SM_1000_NS12placeholders2_6E,@object
	.size		_ZN34_INTERNAL_95a1e158_4_k_cu_d5b3ed3a6thrust24THRUST_300001_SM_1000_NS12placeholders2_6E,(_ZN34_INTERNAL_95a1e158_4_k_cu_d5b3ed3a4cuda3std3__45__cpo4cendE - _ZN34_INTERNAL_95a1e158_4_k_cu_d5b3ed3a6thrust24THRUST_300001_SM_1000_NS12placeholders2_6E)
_ZN34_INTERNAL_95a1e158_4_k_cu_d5b3ed3a6thrust24THRUST_300001_SM_1000_NS12placeholders2_6E:
	.zero		1
	.type		_ZN34_INTERNAL_95a1e158_4_k_cu_d5b3ed3a4cuda3std3__45__cpo4cendE,@object
	.size		_ZN34_INTERNAL_95a1e158_4_k_cu_d5b3ed3a4cuda3std3__45__cpo4cendE,(_ZN34_INTERNAL_95a1e158_4_k_cu_d5b3ed3a4cuda3std6ranges3__45__cpo4cendE - _ZN34_INTERNAL_95a1e158_4_k_cu_d5b3ed3a4cuda3std3__45__cpo4cendE)
_ZN34_INTERNAL_95a1e158_4_k_cu_d5b3ed3a4cuda3std3__45__cpo4cendE:
	.zero		1
	.type		_ZN34_INTERNAL_95a1e158_4_k_cu_d5b3ed3a4cuda3std6ranges3__45__cpo4cendE,@object
	.size		_ZN34_INTERNAL_95a1e158_4_k_cu_d5b3ed3a4cuda3std6ranges3__45__cpo4cendE,(_ZN34_INTERNAL_95a1e158_4_k_cu_d5b3ed3a4cuda3std3__420unreachable_sentinelE - _ZN34_INTERNAL_95a1e158_4_k_cu_d5b3ed3a4cuda3std6ranges3__45__cpo4cendE)
_ZN34_INTERNAL_95a1e158_4_k_cu_d5b3ed3a4cuda3std6ranges3__45__cpo4cendE:
	.zero		1
	.type		_ZN34_INTERNAL_95a1e158_4_k_cu_d5b3ed3a4cuda3std3__420unreachable_sentinelE,@object
	.size		_ZN34_INTERNAL_95a1e158_4_k_cu_d5b3ed3a4cuda3std3__420unreachable_sentinelE,(_ZN34_INTERNAL_95a1e158_4_k_cu_d5b3ed3a4cuda3std6ranges3__45__cpo5ssizeE - _ZN34_INTERNAL_95a1e158_4_k_cu_d5b3ed3a4cuda3std3__420unreachable_sentinelE)
_ZN34_INTERNAL_95a1e158_4_k_cu_d5b3ed3a4cuda3std3__420unreachable_sentinelE:
	.zero		1
	.type		_ZN34_INTERNAL_95a1e158_4_k_cu_d5b3ed3a4cuda3std6ranges3__45__cpo5ssizeE,@object
	.size		_ZN34_INTERNAL_95a1e158_4_k_cu_d5b3ed3a4cuda3std6ranges3__45__cpo5ssizeE,(_ZN34_INTERNAL_95a1e158_4_k_cu_d5b3ed3a6thrust24THRUST_300001_SM_1000_NS12placeholders3_10E - _ZN34_INTERNAL_95a1e158_4_k_cu_d5b3ed3a4cuda3std6ranges3__45__cpo5ssizeE)
_ZN34_INTERNAL_95a1e158_4_k_cu_d5b3ed3a4cuda3std6ranges3__45__cpo5ssizeE:
	.zero		1
	.type		_ZN34_INTERNAL_95a1e158_4_k_cu_d5b3ed3a6thrust24THRUST_300001_SM_1000_NS12placeholders3_10E,@object
	.size		_ZN34_INTERNAL_95a1e158_4_k_cu_d5b3ed3a6thrust24THRUST_300001_SM_1000_NS12placeholders3_10E,(_ZN34_INTERNAL_95a1e158_4_k_cu_d5b3ed3a4cuda3std3__45__cpo5crendE - _ZN34_INTERNAL_95a1e158_4_k_cu_d5b3ed3a6thrust24THRUST_300001_SM_1000_NS12placeholders3_10E)
_ZN34_INTERNAL_95a1e158_4_k_cu_d5b3ed3a6thrust24THRUST_300001_SM_1000_NS12placeholders3_10E:
	.zero		1
	.type		_ZN34_INTERNAL_95a1e158_4_k_cu_d5b3ed3a4cuda3std3__45__cpo5crendE,@object
	.size		_ZN34_INTERNAL_95a1e158_4_k_cu_d5b3ed3a4cuda3std3__45__cpo5crendE,(_ZN34_INTERNAL_95a1e158_4_k_cu_d5b3ed3a4cuda3std6ranges3__45__cpo4prevE - _ZN34_INTERNAL_95a1e158_4_k_cu_d5b3ed3a4cuda3std3__45__cpo5crendE)
_ZN34_INTERNAL_95a1e158_4_k_cu_d5b3ed3a4cuda3std3__45__cpo5crendE:
	.zero		1
	.type		_ZN34_INTERNAL_95a1e158_4_k_cu_d5b3ed3a4cuda3std6ranges3__45__cpo4prevE,@object
	.size		_ZN34_INTERNAL_95a1e158_4_k_cu_d5b3ed3a4cuda3std6ranges3__45__cpo4prevE,(_ZN34_INTERNAL_95a1e158_4_k_cu_d5b3ed3a4cuda3std6ranges3__45__cpo9iter_moveE - _ZN34_INTERNAL_95a1e158_4_k_cu_d5b3ed3a4cuda3std6ranges3__45__cpo4prevE)
_ZN34_INTERNAL_95a1e158_4_k_cu_d5b3ed3a4cuda3std6ranges3__45__cpo4prevE:
	.zero		1
	.type		_ZN34_INTERNAL_95a1e158_4_k_cu_d5b3ed3a4cuda3std6ranges3__45__cpo9iter_moveE,@object
	.size		_ZN34_INTERNAL_95a1e158_4_k_cu_d5b3ed3a4cuda3std6ranges3__45__cpo9iter_moveE,(_ZN34_INTERNAL_95a1e158_4_k_cu_d5b3ed3a6thrust24THRUST_300001_SM_1000_NS12placeholders2_2E - _ZN34_INTERNAL_95a1e158_4_k_cu_d5b3ed3a4cuda3std6ranges3__45__cpo9iter_moveE)
_ZN34_INTERNAL_95a1e158_4_k_cu_d5b3ed3a4cuda3std6ranges3__45__cpo9iter_moveE:
	.zero		1
	.type		_ZN34_INTERNAL_95a1e158_4_k_cu_d5b3ed3a6thrust24THRUST_300001_SM_1000_NS12placeholders2_2E,@object
	.size		_ZN34_INTERNAL_95a1e158_4_k_cu_d5b3ed3a6thrust24THRUST_300001_SM_1000_NS12placeholders2_2E,(_ZN34_INTERNAL_95a1e158_4_k_cu_d5b3ed3a6thrust24THRUST_300001_SM_1000_NS12placeholders2_4E - _ZN34_INTERNAL_95a1e158_4_k_cu_d5b3ed3a6thrust24THRUST_300001_SM_1000_NS12placeholders2_2E)
_ZN34_INTERNAL_95a1e158_4_k_cu_d5b3ed3a6thrust24THRUST_300001_SM_1000_NS12placeholders2_2E:
	.zero		1
	.type		_ZN34_INTERNAL_95a1e158_4_k_cu_d5b3ed3a6thrust24THRUST_300001_SM_1000_NS12placeholders2_4E,@object
	.size		_ZN34_INTERNAL_95a1e158_4_k_cu_d5b3ed3a6thrust24THRUST_300001_SM_1000_NS12placeholders2_4E,(_ZN34_INTERNAL_95a1e158_4_k_cu_d5b3ed3a4cuda3std3__45__cpo3endE - _ZN34_INTERNAL_95a1e158_4_k_cu_d5b3ed3a6thrust24THRUST_300001_SM_1000_NS12placeholders2_4E)
_ZN34_INTERNAL_95a1e158_4_k_cu_d5b3ed3a6thrust24THRUST_300001_SM_1000_NS12placeholders2_4E:
	.zero		1
	.type		_ZN34_INTERNAL_95a1e158_4_k_cu_d5b3ed3a4cuda3std3__45__cpo3endE,@object
	.size		_ZN34_INTERNAL_95a1e158_4_k_cu_d5b3ed3a4cuda3std3__45__cpo3endE,(_ZN34_INTERNAL_95a1e158_4_k_cu_d5b3ed3a4cuda3std6ranges3__45__cpo3endE - _ZN34_INTERNAL_95a1e158_4_k_cu_d5b3ed3a4cuda3std3__45__cpo3endE)
_ZN34_INTERNAL_95a1e158_4_k_cu_d5b3ed3a4cuda3std3__45__cpo3endE:
	.zero		1
	.type		_ZN34_INTERNAL_95a1e158_4_k_cu_d5b3ed3a4cuda3std6ranges3__45__cpo3endE,@object
	.size		_ZN34_INTERNAL_95a1e158_4_k_cu_d5b3ed3a4cuda3std6ranges3__45__cpo3endE,(_ZN34_INTERNAL_95a1e158_4_k_cu_d5b3ed3a4cuda3std3__419piecewise_constructE - _ZN34_INTERNAL_95a1e158_4_k_cu_d5b3ed3a4cuda3std6ranges3__45__cpo3endE)
_ZN34_INTERNAL_95a1e158_4_k_cu_d5b3ed3a4cuda3std6ranges3__45__cpo3endE:
	.zero		1
	.type		_ZN34_INTERNAL_95a1e158_4_k_cu_d5b3ed3a4cuda3std3__419piecewise_constructE,@object
	.size		_ZN34_INTERNAL_95a1e158_4_k_cu_d5b3ed3a4cuda3std3__419piecewise_constructE,(_ZN34_INTERNAL_95a1e158_4_k_cu_d5b3ed3a4cuda3std6ranges3__45__cpo5cdataE - _ZN34_INTERNAL_95a1e158_4_k_cu_d5b3ed3a4cuda3std3__419piecewise_constructE)
_ZN34_INTERNAL_95a1e158_4_k_cu_d5b3ed3a4cuda3std3__419piecewise_constructE:
	.zero		1
	.type		_ZN34_INTERNAL_95a1e158_4_k_cu_d5b3ed3a4cuda3std6ranges3__45__cpo5cdataE,@object
	.size		_ZN34_INTERNAL_95a1e158_4_k_cu_d5b3ed3a4cuda3std6ranges3__45__cpo5cdataE,(_ZN34_INTERNAL_95a1e158_4_k_cu_d5b3ed3a6thrust24THRUST_300001_SM_1000_NS12placeholders2_8E - _ZN34_INTERNAL_95a1e158_4_k_cu_d5b3ed3a4cuda3std6ranges3__45__cpo5cdataE)
_ZN34_INTERNAL_95a1e158_4_k_cu_d5b3ed3a4cuda3std6ranges3__45__cpo5cdataE:
	.zero		1
	.type		_ZN34_INTERNAL_95a1e158_4_k_cu_d5b3ed3a6thrust24THRUST_300001_SM_1000_NS12placeholders2_8E,@object
	.size		_ZN34_INTERNAL_95a1e158_4_k_cu_d5b3ed3a6thrust24THRUST_300001_SM_1000_NS12placeholders2_8E,(_ZN34_INTERNAL_95a1e158_4_k_cu_d5b3ed3a4cuda3std3__45__cpo4rendE - _ZN34_INTERNAL_95a1e158_4_k_cu_d5b3ed3a6thrust24THRUST_300001_SM_1000_NS12placeholders2_8E)
_ZN34_INTERNAL_95a1e158_4_k_cu_d5b3ed3a6thrust24THRUST_300001_SM_1000_NS12placeholders2_8E:
	.zero		1
	.type		_ZN34_INTERNAL_95a1e158_4_k_cu_d5b3ed3a4cuda3std3__45__cpo4rendE,@object
	.size		_ZN34_INTERNAL_95a1e158_4_k_cu_d5b3ed3a4cuda3std3__45__cpo4rendE,(_ZN34_INTERNAL_95a1e158_4_k_cu_d5b3ed3a4cuda3std6ranges3__45__cpo9iter_swapE - _ZN34_INTERNAL_95a1e158_4_k_cu_d5b3ed3a4cuda3std3__45__cpo4rendE)
_ZN34_INTERNAL_95a1e158_4_k_cu_d5b3ed3a4cuda3std3__45__cpo4rendE:
	.zero		1
	.type		_ZN34_INTERNAL_95a1e158_4_k_cu_d5b3ed3a4cuda3std6ranges3__45__cpo9iter_swapE,@object
	.size		_ZN34_INTERNAL_95a1e158_4_k_cu_d5b3ed3a4cuda3std6ranges3__45__cpo9iter_swapE,(_ZN34_INTERNAL_95a1e158_4_k_cu_d5b3ed3a4cuda3std3__48unexpectE - _ZN34_INTERNAL_95a1e158_4_k_cu_d5b3ed3a4cuda3std6ranges3__45__cpo9iter_swapE)
_ZN34_INTERNAL_95a1e158_4_k_cu_d5b3ed3a4cuda3std6ranges3__45__cpo9iter_swapE:
	.zero		1
	.type		_ZN34_INTERNAL_95a1e158_4_k_cu_d5b3ed3a4cuda3std3__48unexpectE,@object
	.size		_ZN34_INTERNAL_95a1e158_4_k_cu_d5b3ed3a4cuda3std3__48unexpectE,(_ZN34_INTERNAL_95a1e158_4_k_cu_d5b3ed3a6thrust24THRUST_300001_SM_1000_NS6system6detail10sequential3seqE - _ZN34_INTERNAL_95a1e158_4_k_cu_d5b3ed3a4cuda3std3__48unexpectE)
_ZN34_INTERNAL_95a1e158_4_k_cu_d5b3ed3a4cuda3std3__48unexpectE:
	.zero		1
	.type		_ZN34_INTERNAL_95a1e158_4_k_cu_d5b3ed3a6thrust24THRUST_300001_SM_1000_NS6system6detail10sequential3seqE,@object
	.size		_ZN34_INTERNAL_95a1e158_4_k_cu_d5b3ed3a6thrust24THRUST_300001_SM_1000_NS6system6detail10sequential3seqE,(.L_29 - _ZN34_INTERNAL_95a1e158_4_k_cu_d5b3ed3a6thrust24THRUST_300001_SM_1000_NS6system6detail10sequential3seqE)
_ZN34_INTERNAL_95a1e158_4_k_cu_d5b3ed3a6thrust24THRUST_300001_SM_1000_NS6system6detail10sequential3seqE:
	.zero		1
.L_29:


//--------------------- .nv.constant0._ZN3cub18CUB_300001_SM_10006detail11EmptyKernelIvEEvv --------------------------
	.section	.nv.constant0._ZN3cub18CUB_300001_SM_10006detail11EmptyKernelIvEEvv,"a",@progbits
	.sectionflags	@""
	.align	4
.nv.constant0._ZN3cub18CUB_300001_SM_10006detail11EmptyKernelIvEEvv:
	.zero		896


//--------------------- .nv.constant0._Z16leftshift_kernelIlEvPKT_PS0_ji --------------------------
	.section	.nv.constant0._Z16leftshift_kernelIlEvPKT_PS0_ji,"a",@progbits
	.sectionflags	@""
	.align	4
.nv.constant0._Z16leftshift_kernelIlEvPKT_PS0_ji:
	.zero		920


//--------------------- .nv.constant0._Z16leftshift_kernelIjEvPKT_PS0_ji --------------------------
	.section	.nv.constant0._Z16leftshift_kernelIjEvPKT_PS0_ji,"a",@progbits
	.sectionflags	@""
	.align	4
.nv.constant0._Z16leftshift_kernelIjEvPKT_PS0_ji:
	.zero		920


//--------------------- .nv.constant0._Z16leftshift_kernelIiEvPKT_PS0_ji --------------------------
	.section	.nv.constant0._Z16leftshift_kernelIiEvPKT_PS0_ji,"a",@progbits
	.sectionflags	@""
	.align	4
.nv.constant0._Z16leftshift_kernelIiEvPKT_PS0_ji:
	.zero		920


//--------------------- .nv.constant0._Z16leftshift_kernelIhEvPKT_PS0_ji --------------------------
	.section	.nv.constant0._Z16leftshift_kernelIhEvPKT_PS0_ji,"a",@progbits
	.sectionflags	@""
	.align	4
.nv.constant0._Z16leftshift_kernelIhEvPKT_PS0_ji:
	.zero		920


//--------------------- .nv.constant0._Z18bitwise_or__kernelIiEvPKT_S2_PS0_j --------------------------
	.section	.nv.constant0._Z18bitwise_or__kernelIiEvPKT_S2_PS0_j,"a",@progbits
	.sectionflags	@""
	.align	4
.nv.constant0._Z18bitwise_or__kernelIiEvPKT_S2_PS0_j:
	.zero		924


//--------------------- .nv.constant0._Z18bitwise_or__kernelIlEvPKT_S2_PS0_j --------------------------
	.section	.nv.constant0._Z18bitwise_or__kernelIlEvPKT_S2_PS0_j,"a",@progbits
	.sectionflags	@""
	.align	4
.nv.constant0._Z18bitwise_or__kernelIlEvPKT_S2_PS0_j:
	.zero		924


//--------------------- .nv.constant0._Z18bitwise_or__kernelIjEvPKT_S2_PS0_j --------------------------
	.section	.nv.constant0._Z18bitwise_or__kernelIjEvPKT_S2_PS0_j,"a",@progbits
	.sectionflags	@""
	.align	4
.nv.constant0._Z18bitwise_or__kernelIjEvPKT_S2_PS0_j:
	.zero		924


//--------------------- .nv.constant0._Z18bitwise_or__kernelIhEvPKT_S2_PS0_j --------------------------
	.section	.nv.constant0._Z18bitwise_or__kernelIhEvPKT_S2_PS0_j,"a",@progbits
	.sectionflags	@""
	.align	4
.nv.constant0._Z18bitwise_or__kernelIhEvPKT_S2_PS0_j:
	.zero		924


//--------------------- SYMBOLS --------------------------

	.type		.nv.reservedSmem.offset0,@object
	.size		.nv.reservedSmem.offset0,0x4
